# CuTe-DSL kernel — source=cudnn_frontend_dsl family=gemm_swiglu
# config = {"ab_dtype": "Float8E4M3FN", "c_dtype": "BFloat16", "mma_mn": [128, 256], "cluster_mn": [4, 2]}


// ===== COMPILED SASS (sm_100a) =====

	.target	sm_100a

	.elftype	@"ET_EXEC"


//--------------------- .note.nv.tkinfo           --------------------------
	.section	.note.nv.tkinfo,"",@"SHT_NOTE"
	.sectionflags	@"SHF_NOTE_NV_TKINFO"
	.tkinfo
        /*0018*/ 	.word	0x00000081
        /*0030*/ 	.string	""
        /*0030*/ 	.string	"ptxas"
        /*0030*/ 	.string	"Cuda compilation tools, release 12.9, V12.9.83"
        /*0030*/ 	.string	"Build system must define TOOLS_VERSION_EXTENDED"
        /*0030*/ 	.string	"-O 3 -arch sm_100a "



//--------------------- .note.nv.cuver            --------------------------
	.section	.note.nv.cuver,"",@"SHT_NOTE"
	.sectionflags	@"SHF_NOTE_NV_CUVER"
        /*0018*/ 	.short	0x0001
        /*001a*/ 	.short	0x0064
        /*001c*/ 	.short	0x0001
        /*001e*/ 	.short	0x0000
        /*0020*/ 	.short	0x0001
        /*0022*/ 	.short	0x0000


//--------------------- .nv.info                  --------------------------
	.section	.nv.info,"",@"SHT_CUDA_INFO"
	.align	4


	//----- nvinfo : EIATTR_REGCOUNT
	.align		4
        /*0000*/ 	.byte	0x04, 0x2f
        /*0002*/ 	.short	(.L_4 - .L_3)
	.align		4
.L_3:
        /*0004*/ 	.word	index@(kernel_cutlass_kernel_cudnngemm_swigludense_gemm_persistent_swigluPersistentDenseGemmKernel_object_at__TiledMMA_ThrLayoutVMNK11110000_PermutationMNK____MMAAtom_ThrID10_ShapeMNK12825632_TV_0)
        /*0008*/ 	.word	0x00000060


	//----- nvinfo : EIATTR_FRAME_SIZE
	.align		4
.L_4:
        /*000c*/ 	.byte	0x04, 0x11
        /*000e*/ 	.short	(.L_6 - .L_5)
	.align		4
.L_5:
        /*0010*/ 	.word	index@($__internal_2_$__cuda_sm10x_tcgen05_guardrail_trap_unallocated_columns_being_dealloced)
        /*0014*/ 	.word	0x00000000


	//----- nvinfo : EIATTR_FRAME_SIZE
	.align		4
.L_6:
        /*0018*/ 	.byte	0x04, 0x11
        /*001a*/ 	.short	(.L_8 - .L_7)
	.align		4
.L_7:
        /*001c*/ 	.word	index@($__internal_1_$__cuda_sm10x_tcgen05_guardrail_trap_phase_invalid_during_alloc)
        /*0020*/ 	.word	0x00000000


	//----- nvinfo : EIATTR_FRAME_SIZE
	.align		4
.L_8:
        /*0024*/ 	.byte	0x04, 0x11
        /*0026*/ 	.short	(.L_10 - .L_9)
	.align		4
.L_9:
        /*0028*/ 	.word	index@($__internal_0_$__cuda_sm10x_tcgen05_guardrail_trap_col_being_dealloced_not_returned_by_alloc)
        /*002c*/ 	.word	0x00000000


	//----- nvinfo : EIATTR_FRAME_SIZE
	.align		4
.L_10:
        /*0030*/ 	.byte	0x04, 0x11
        /*0032*/ 	.short	(.L_12 - .L_11)
	.align		4
.L_11:
        /*0034*/ 	.word	index@(kernel_cutlass_kernel_cudnngemm_swigludense_gemm_persistent_swigluPersistentDenseGemmKernel_object_at__TiledMMA_ThrLayoutVMNK11110000_PermutationMNK____MMAAtom_ThrID10_ShapeMNK12825632_TV_0)
        /*0038*/ 	.word	0x00000000


	//----- nvinfo : EIATTR_MIN_STACK_SIZE
	.align		4
.L_12:
        /*003c*/ 	.byte	0x04, 0x12
        /*003e*/ 	.short	(.L_14 - .L_13)
	.align		4
.L_13:
        /*0040*/ 	.word	index@(kernel_cutlass_kernel_cudnngemm_swigludense_gemm_persistent_swigluPersistentDenseGemmKernel_object_at__TiledMMA_ThrLayoutVMNK11110000_PermutationMNK____MMAAtom_ThrID10_ShapeMNK12825632_TV_0)
        /*0044*/ 	.word	0x00000000
.L_14:


//--------------------- .nv.info.kernel_cutlass_kernel_cudnngemm_swigludense_gemm_persistent_swigluPersistentDenseGemmKernel_object_at__TiledMMA_ThrLayoutVMNK11110000_PermutationMNK____MMAAtom_ThrID10_ShapeMNK12825632_TV_0 --------------------------
	.section	.nv.info.kernel_cutlass_kernel_cudnngemm_swigludense_gemm_persistent_swigluPersistentDenseGemmKernel_object_at__TiledMMA_ThrLayoutVMNK11110000_PermutationMNK____MMAAtom_ThrID10_ShapeMNK12825632_TV_0,"",@"SHT_CUDA_INFO"
	.sectionflags	@""
	.align	4


	//----- nvinfo : EIATTR_CUDA_API_VERSION
	.align		4
        /*0000*/ 	.byte	0x04, 0x37
        /*0002*/ 	.short	(.L_16 - .L_15)
.L_15:
        /*0004*/ 	.word	0x00000081


	//----- nvinfo : EIATTR_KPARAM_INFO
	.align		4
.L_16:
        /*0008*/ 	.byte	0x04, 0x17
        /*000a*/ 	.short	(.L_18 - .L_17)
.L_17:
        /*000c*/ 	.word	0x00000000
        /*0010*/ 	.short	0x0008
        /*0012*/ 	.short	0x0264
        /*0014*/ 	.byte	0x00, 0xf0, 0x11, 0x00


	//----- nvinfo : EIATTR_KPARAM_INFO
	.align		4
.L_18:
        /*0018*/ 	.byte	0x04, 0x17
        /*001a*/ 	.short	(.L_20 - .L_19)
.L_19:
        /*001c*/ 	.word	0x00000000
        /*0020*/ 	.short	0x0007
        /*0022*/ 	.short	0x0258
        /*0024*/ 	.byte	0x00, 0xf0, 0x31, 0x00


	//----- nvinfo : EIATTR_KPARAM_INFO
	.align		4
.L_20:
        /*0028*/ 	.byte	0x04, 0x17
        /*002a*/ 	.short	(.L_22 - .L_21)
.L_21:
        /*002c*/ 	.word	0x00000000
        /*0030*/ 	.short	0x0006
        /*0032*/ 	.short	0x024c
        /*0034*/ 	.byte	0x00, 0xf0, 0x31, 0x00


	//----- nvinfo : EIATTR_KPARAM_INFO
	.align		4
.L_22:
        /*0038*/ 	.byte	0x04, 0x17
        /*003a*/ 	.short	(.L_24 - .L_23)
.L_23:
        /*003c*/ 	.word	0x00000000
        /*0040*/ 	.short	0x0005
        /*0042*/ 	.short	0x0240
        /*0044*/ 	.byte	0x00, 0xf0, 0x31, 0x00


	//----- nvinfo : EIATTR_KPARAM_INFO
	.align		4
.L_24:
        /*0048*/ 	.byte	0x04, 0x17
        /*004a*/ 	.short	(.L_26 - .L_25)
.L_25:
        /*004c*/ 	.word	0x00000000
        /*0050*/ 	.short	0x0004
        /*0052*/ 	.short	0x01c0
        /*0054*/ 	.byte	0x00, 0xf0, 0x01, 0x02


	//----- nvinfo : EIATTR_KPARAM_INFO
	.align		4
.L_26:
        /*0058*/ 	.byte	0x04, 0x17
        /*005a*/ 	.short	(.L_28 - .L_27)
.L_27:
        /*005c*/ 	.word	0x00000000
        /*0060*/ 	.short	0x0003
        /*0062*/ 	.short	0x0140
        /*0064*/ 	.byte	0x00, 0xf0, 0x01, 0x02


	//----- nvinfo : EIATTR_KPARAM_INFO
	.align		4
.L_28:
        /*0068*/ 	.byte	0x04, 0x17
        /*006a*/ 	.short	(.L_30 - .L_29)
.L_29:
        /*006c*/ 	.word	0x00000000
        /*0070*/ 	.short	0x0002
        /*0072*/ 	.short	0x00c0
        /*0074*/ 	.byte	0x00, 0xf0, 0x01, 0x02


	//----- nvinfo : EIATTR_KPARAM_INFO
	.align		4
.L_30:
        /*0078*/ 	.byte	0x04, 0x17
        /*007a*/ 	.short	(.L_32 - .L_31)
.L_31:
        /*007c*/ 	.word	0x00000000
        /*0080*/ 	.short	0x0001
        /*0082*/ 	.short	0x0040
        /*0084*/ 	.byte	0x00, 0xf0, 0x01, 0x02


	//----- nvinfo : EIATTR_KPARAM_INFO
	.align		4
.L_32:
        /*0088*/ 	.byte	0x04, 0x17
        /*008a*/ 	.short	(.L_34 - .L_33)
.L_33:
        /*008c*/ 	.word	0x00000000
        /*0090*/ 	.short	0x0000
        /*0092*/ 	.short	0x0000
        /*0094*/ 	.byte	0x00, 0xf0, 0x0d, 0x00


	//----- nvinfo : EIATTR_AT_ENTRY_FRAGMENTS
	.align		4
.L_34:
        /*0098*/ 	.byte	0x04, 0x4f
        /*009a*/ 	.short	(.L_36 - .L_35)


	//   ....[0]....
.L_35:
        /*009c*/ 	.word	0x00000004


	//----- nvinfo : EIATTR_RESERVED_SMEM_USED
	.align		4
.L_36:
        /*00a0*/ 	.byte	0x01, 0x41
	.zero		2


	//----- nvinfo : EIATTR_SPARSE_MMA_MASK
	.align		4
        /*00a4*/ 	.byte	0x03, 0x50
        /*00a6*/ 	.short	0x0000


	//----- nvinfo : EIATTR_TCGEN05_1CTA_USED
	.align		4
        /*00a8*/ 	.byte	0x01, 0x51
	.zero		2


	//----- nvinfo : EIATTR_MAXREG_COUNT
	.align		4
        /*00ac*/ 	.byte	0x03, 0x1b
        /*00ae*/ 	.short	0x00ff


	//----- nvinfo : EIATTR_NUM_BARRIERS
	.align		4
        /*00b0*/ 	.byte	0x02, 0x4c
        /*00b2*/ 	.byte	0x03
	.zero		1


	//----- nvinfo : EIATTR_INT_WARP_WIDE_INSTR_OFFSETS
	.align		4
        /*00b4*/ 	.byte	0x04, 0x31
        /*00b6*/ 	.short	(.L_38 - .L_37)


	//   ....[0]....
.L_37:
        /*00b8*/ 	.word	0x00003f10


	//   ....[1]....
        /*00bc*/ 	.word	0x00003f40


	//----- nvinfo : EIATTR_COOP_GROUP_MASK_REGIDS
	.align		4
.L_38:
        /*00c0*/ 	.byte	0x04, 0x29
        /*00c2*/ 	.short	(.L_40 - .L_39)


	//   ....[0]....
.L_39:
        /*00c4*/ 	.word	0xffffffff


	//   ....[1]....
        /*00c8*/ 	.word	0xffffffff


	//   ....[2]....
        /*00cc*/ 	.word	0xffffffff


	//   ....[3]....
        /*00d0*/ 	.word	0xffffffff


	//   ....[4]....
        /*00d4*/ 	.word	0xffffffff


	//   ....[5]....
        /*00d8*/ 	.word	0xffffffff


	//   ....[6]....
        /*00dc*/ 	.word	0xffffffff


	//----- nvinfo : EIATTR_COOP_GROUP_INSTR_OFFSETS
	.align		4
.L_40:
        /*00e0*/ 	.byte	0x04, 0x28
        /*00e2*/ 	.short	(.L_42 - .L_41)


	//   ....[0]....
.L_41:
        /*00e4*/ 	.word	0x00000400


	//   ....[1]....
        /*00e8*/ 	.word	0x000005b0


	//   ....[2]....
        /*00ec*/ 	.word	0x00000650


	//   ....[3]....
        /*00f0*/ 	.word	0x00001950


	//   ....[4]....
        /*00f4*/ 	.word	0x00001c10


	//   ....[5]....
        /*00f8*/ 	.word	0x00003d90


	//   ....[6]....
        /*00fc*/ 	.word	0x00003ff0


	//----- nvinfo : EIATTR_VRC_CTA_INIT_COUNT
	.align		4
.L_42:
        /*0100*/ 	.byte	0x02, 0x4a
        /*0102*/ 	.byte	0x80
	.zero		1


	//----- nvinfo : EIATTR_MBARRIER_INSTR_OFFSETS
	.align		4
        /*0104*/ 	.byte	0x04, 0x39
        /*0106*/ 	.short	(.L_44 - .L_43)


	//   ....[0]....
.L_43:
        /*0108*/ 	.word	0x00000350
        /*010c*/ 	.word	0x000000ff
        /*0110*/ 	.word	0x00000000
        /*0114*/ 	.short	0x0100
        /*0116*/ 	.byte	0x05
	.zero		1


	//   ....[1]....
        /*0118*/ 	.word	0x00000360
        /*011c*/ 	.word	0x000000ff
        /*0120*/ 	.word	0x00000008
        /*0124*/ 	.short	0x0100
        /*0126*/ 	.byte	0x05
	.zero		1


	//   ....[2]....
        /*0128*/ 	.word	0x00000370
        /*012c*/ 	.word	0x000000ff
        /*0130*/ 	.word	0x00000010
        /*0134*/ 	.short	0x0100
        /*0136*/ 	.byte	0x05
	.zero		1


	//   ....[3]....
        /*0138*/ 	.word	0x00000380
        /*013c*/ 	.word	0x000000ff
        /*0140*/ 	.word	0x00000018
        /*0144*/ 	.short	0x0100
        /*0146*/ 	.byte	0x05
	.zero		1


	//   ....[4]....
        /*0148*/ 	.word	0x00000390
        /*014c*/ 	.word	0x000000ff
        /*0150*/ 	.word	0x00000020
        /*0154*/ 	.short	0x0100
        /*0156*/ 	.byte	0x05
	.zero		1


	//   ....[5]....
        /*0158*/ 	.word	0x000003a0
        /*015c*/ 	.word	0x000000ff
        /*0160*/ 	.word	0x00000028
        /*0164*/ 	.short	0x0100
        /*0166*/ 	.byte	0x05
	.zero		1


	//   ....[6]....
        /*0168*/ 	.word	0x00000520
        /*016c*/ 	.word	0x000000ff
        /*0170*/ 	.word	0x00000030
        /*0174*/ 	.short	0x0100
        /*0176*/ 	.byte	0x06
	.zero		1


	//   ....[7]....
        /*0178*/ 	.word	0x00000530
        /*017c*/ 	.word	0x000000ff
        /*0180*/ 	.word	0x00000038
        /*0184*/ 	.short	0x0100
        /*0186*/ 	.byte	0x06
	.zero		1


	//   ....[8]....
        /*0188*/ 	.word	0x00000540
        /*018c*/ 	.word	0x000000ff
        /*0190*/ 	.word	0x00000040
        /*0194*/ 	.short	0x0100
        /*0196*/ 	.byte	0x06
	.zero		1


	//   ....[9]....
        /*0198*/ 	.word	0x00000550
        /*019c*/ 	.word	0x000000ff
        /*01a0*/ 	.word	0x00000048
        /*01a4*/ 	.short	0x0100
        /*01a6*/ 	.byte	0x06
	.zero		1


	//   ....[10]....
        /*01a8*/ 	.word	0x00000ad0
        /*01ac*/ 	.word	0x000000ff
        /*01b0*/ 	.word	0x00000018
        /*01b4*/ 	.short	0x010a
        /*01b6*/ 	.byte	0x07
	.zero		1


	//   ....[11]....
        /*01b8*/ 	.word	0x00000c40
        /*01bc*/ 	.word	0x000000ff
        /*01c0*/ 	.word	0x00000018
        /*01c4*/ 	.short	0x010a
        /*01c6*/ 	.byte	0x09
	.zero		1


	//   ....[12]....
        /*01c8*/ 	.word	0x00000d60
        /*01cc*/ 	.word	0x000000ff
        /*01d0*/ 	.word	0x00000018
        /*01d4*/ 	.short	0x010a
        /*01d6*/ 	.byte	0x21
	.zero		1


	//   ....[13]....
        /*01d8*/ 	.word	0x00001020
        /*01dc*/ 	.word	0x000000ff
        /*01e0*/ 	.word	0x00000018
        /*01e4*/ 	.short	0x010a
        /*01e6*/ 	.byte	0x04
	.zero		1


	//   ....[14]....
        /*01e8*/ 	.word	0x00001400
        /*01ec*/ 	.word	0x000000ff
        /*01f0*/ 	.word	0x00000000
        /*01f4*/ 	.short	0x010a
        /*01f6*/ 	.byte	0x06
	.zero		1


	//   ....[15]....
        /*01f8*/ 	.word	0x00001420
        /*01fc*/ 	.word	0x000000ff
        /*0200*/ 	.word	0x00000040
        /*0204*/ 	.short	0x010a
        /*0206*/ 	.byte	0x07
	.zero		1


	//   ....[16]....
        /*0208*/ 	.word	0x000015b0
        /*020c*/ 	.word	0x000000ff
        /*0210*/ 	.word	0x00000000
        /*0214*/ 	.short	0x010a
        /*0216*/ 	.byte	0x05
	.zero		1


	//   ....[17]....
        /*0218*/ 	.word	0x00001730
        /*021c*/ 	.word	0x000000ff
        /*0220*/ 	.word	0x00000000
        /*0224*/ 	.short	0x010a
        /*0226*/ 	.byte	0x06
	.zero		1


	//   ....[18]....
        /*0228*/ 	.word	0x000018d0
        /*022c*/ 	.word	0x00000000
        /*0230*/ 	.word	0x00000040
        /*0234*/ 	.short	0x010a
        /*0236*/ 	.byte	0xff
	.zero		1


	//   ....[19]....
        /*0238*/ 	.word	0x000021e0
        /*023c*/ 	.word	0x000000ff
        /*0240*/ 	.word	0x00000030
        /*0244*/ 	.short	0x010a
        /*0246*/ 	.byte	0x17
	.zero		1


	//   ....[20]....
        /*0248*/ 	.word	0x00003b10
        /*024c*/ 	.word	0x000000ff
        /*0250*/ 	.word	0x00000040
        /*0254*/ 	.short	0x0101
        /*0256*/ 	.byte	0x17
	.zero		1


	//   ....[21]....
        /*0258*/ 	.word	0x00004050
        /*025c*/ 	.word	0x00000000
        /*0260*/ 	.word	0x00000018
        /*0264*/ 	.short	0x010a
        /*0266*/ 	.byte	0xff
	.zero		1


	//   ....[22]....
        /*0268*/ 	.word	0x000040d0
        /*026c*/ 	.word	0x00000000
        /*0270*/ 	.word	0x00000018
        /*0274*/ 	.short	0x010a
        /*0276*/ 	.byte	0xff
	.zero		1


	//   ....[23]....
        /*0278*/ 	.word	0x00004150
        /*027c*/ 	.word	0x00000000
        /*0280*/ 	.word	0x00000040
        /*0284*/ 	.short	0x010a
        /*0286*/ 	.byte	0xff
	.zero		1


	//   ....[24]....
        /*0288*/ 	.word	0x000041d0
        /*028c*/ 	.word	0x00000000
        /*0290*/ 	.word	0x00000000
        /*0294*/ 	.short	0x010a
        /*0296*/ 	.byte	0xff
	.zero		1


	//   ....[25]....
        /*0298*/ 	.word	0x00004230
        /*029c*/ 	.word	0x00000000
        /*02a0*/ 	.word	0x00000040
        /*02a4*/ 	.short	0x010a
        /*02a6*/ 	.byte	0xff
	.zero		1


	//   ....[26]....
        /*02a8*/ 	.word	0x000042a0
        /*02ac*/ 	.word	0x00000004
        /*02b0*/ 	.word	0x00000030
        /*02b4*/ 	.short	0x010a
        /*02b6*/ 	.byte	0xff
	.zero		1


	//----- nvinfo : EIATTR_NUM_MBARRIERS
	.align		4
.L_44:
        /*02b8*/ 	.byte	0x03, 0x38
        /*02ba*/ 	.short	0x000a


	//----- nvinfo : EIATTR_EXIT_INSTR_OFFSETS
	.align		4
        /*02bc*/ 	.byte	0x04, 0x1c
        /*02be*/ 	.short	(.L_46 - .L_45)


	//   ....[0]....
.L_45:
        /*02c0*/ 	.word	0x00001910


	//   ....[1]....
        /*02c4*/ 	.word	0x00004010


	//----- nvinfo : EIATTR_REQNTID
	.align		4
.L_46:
        /*02c8*/ 	.byte	0x04, 0x10
        /*02ca*/ 	.short	(.L_48 - .L_47)
.L_47:
        /*02cc*/ 	.word	0x000000c0
        /*02d0*/ 	.word	0x00000001
        /*02d4*/ 	.word	0x00000001


	//----- nvinfo : EIATTR_CRS_STACK_SIZE
	.align		4
.L_48:
        /*02d8*/ 	.byte	0x04, 0x1e
        /*02da*/ 	.short	(.L_50 - .L_49)
.L_49:
        /*02dc*/ 	.word	0x00000000


	//----- nvinfo : EIATTR_CBANK_PARAM_SIZE
	.align		4
.L_50:
        /*02e0*/ 	.byte	0x03, 0x19
        /*02e2*/ 	.short	0x0268


	//----- nvinfo : EIATTR_PARAM_CBANK
	.align		4
        /*02e4*/ 	.byte	0x04, 0x0a
        /*02e6*/ 	.short	(.L_52 - .L_51)
	.align		4
.L_51:
        /*02e8*/ 	.word	index@(.nv.constant0.kernel_cutlass_kernel_cudnngemm_swigludense_gemm_persistent_swigluPersistentDenseGemmKernel_object_at__TiledMMA_ThrLayoutVMNK11110000_PermutationMNK____MMAAtom_ThrID10_ShapeMNK12825632_TV_0)
        /*02ec*/ 	.short	0x0380
        /*02ee*/ 	.short	0x0268


	//----- nvinfo : EIATTR_SW_WAR
	.align		4
.L_52:
        /*02f0*/ 	.byte	0x04, 0x36
        /*02f2*/ 	.short	(.L_54 - .L_53)
.L_53:
        /*02f4*/ 	.word	0x00000008
.L_54:


//--------------------- .nv.compat                --------------------------
	.section	.nv.compat,"",@"SHT_CUDA_COMPAT_INFO"
	.align	4
        /*0000*/ 	.byte	0x02, 0x02, 0x02, 0x00, 0x02, 0x05, 0x05, 0x00, 0x02, 0x03, 0x01, 0x00, 0x02, 0x06, 0x01, 0x00


//--------------------- .nv.callgraph             --------------------------
	.section	.nv.callgraph,"",@"SHT_CUDA_CALLGRAPH"
	.align	4
	.sectionentsize	8
	.align		4
        /*0000*/ 	.word	0x00000000
	.align		4
        /*0004*/ 	.word	0xffffffff
	.align		4
        /*0008*/ 	.word	0x00000000
	.align		4
        /*000c*/ 	.word	0xfffffffe
	.align		4
        /*0010*/ 	.word	0x00000000
	.align		4
        /*0014*/ 	.word	0xfffffffd
	.align		4
        /*0018*/ 	.word	0x00000000
	.align		4
        /*001c*/ 	.word	0xfffffffc


//--------------------- .text.kernel_cutlass_kernel_cudnngemm_swigludense_gemm_persistent_swigluPersistentDenseGemmKernel_object_at__TiledMMA_ThrLayoutVMNK11110000_PermutationMNK____MMAAtom_ThrID10_ShapeMNK12825632_TV_0 --------------------------
	.section	.text.kernel_cutlass_kernel_cudnngemm_swigludense_gemm_persistent_swigluPersistentDenseGemmKernel_object_at__TiledMMA_ThrLayoutVMNK11110000_PermutationMNK____MMAAtom_ThrID10_ShapeMNK12825632_TV_0,"ax",@progbits
	.align	128
        .global         kernel_cutlass_kernel_cudnngemm_swigludense_gemm_persistent_swigluPersistentDenseGemmKernel_object_at__TiledMMA_ThrLayoutVMNK11110000_PermutationMNK____MMAAtom_ThrID10_ShapeMNK12825632_TV_0
        .type           kernel_cutlass_kernel_cudnngemm_swigludense_gemm_persistent_swigluPersistentDenseGemmKernel_object_at__TiledMMA_ThrLayoutVMNK11110000_PermutationMNK____MMAAtom_ThrID10_ShapeMNK12825632_TV_0,@function
        .size           kernel_cutlass_kernel_cudnngemm_swigludense_gemm_persistent_swigluPersistentDenseGemmKernel_object_at__TiledMMA_ThrLayoutVMNK11110000_PermutationMNK____MMAAtom_ThrID10_ShapeMNK12825632_TV_0,(.L_x_57 - kernel_cutlass_kernel_cudnngemm_swigludense_gemm_persistent_swigluPersistentDenseGemmKernel_object_at__TiledMMA_ThrLayoutVMNK11110000_PermutationMNK____MMAAtom_ThrID10_ShapeMNK12825632_TV_0)
        .other          kernel_cutlass_kernel_cudnngemm_swigludense_gemm_persistent_swigluPersistentDenseGemmKernel_object_at__TiledMMA_ThrLayoutVMNK11110000_PermutationMNK____MMAAtom_ThrID10_ShapeMNK12825632_TV_0,@"STO_CUDA_ENTRY STV_DEFAULT"
kernel_cutlass_kernel_cudnngemm_swigludense_gemm_persistent_swigluPersistentDenseGemmKernel_object_at__TiledMMA_ThrLayoutVMNK11110000_PermutationMNK____MMAAtom_ThrID10_ShapeMNK12825632_TV_0:
.text.kernel_cutlass_kernel_cudnngemm_swigludense_gemm_persistent_swigluPersistentDenseGemmKernel_object_at__TiledMMA_ThrLayoutVMNK11110000_PermutationMNK____MMAAtom_ThrID10_ShapeMNK12825632_TV_0:
[----:B------:R-:W1:Y:S01]  /*0000*/  LDC R1, c[0x0][0x37c] ;  /* 0x0000df00ff017b82 */ /* 0x000e620000000800 */
[----:B------:R-:W2:Y:S07]  /*0010*/  S2R R3, SR_TID.X ;  /* 0x0000000000037919 */ /* 0x000eae0000002100 */
[----:B------:R-:W3:Y:S01]  /*0020*/  S2UR UR13, SR_CgaCtaId ;  /* 0x00000000000d79c3 */ /* 0x000ee20000008800 */
[----:B------:R-:W4:Y:S01]  /*0030*/  LDCU.U8 UR8, c[0x0][0x382] ;  /* 0x00007040ff0877ac */ /* 0x000f220008000000 */
[----:B------:R-:W5:Y:S01]  /*0040*/  LDCU.U8 UR5, c[0x0][0x381] ;  /* 0x00007020ff0577ac */ /* 0x000f620008000000 */
[----:B------:R-:W2:Y:S01]  /*0050*/  LDCU UR6, c[0x0][0x36c] ;  /* 0x00006d80ff0677ac */ /* 0x000ea20008000800 */
[----:B------:R-:W-:Y:S01]  /*0060*/  UMOV UR12, 0xf ;  /* 0x0000000f000c7882 */ /* 0x000fe20000000000 */
[----:B----4-:R-:W-:-:S02]  /*0070*/  ULOP3.LUT UR8, UR8, 0x1, URZ, 0xc0, !UPT ;  /* 0x0000000108087892 */ /* 0x010fc4000f8ec0ff */
[----:B-----5:R-:W-:Y:S02]  /*0080*/  ULOP3.LUT UR5, UR5, 0x1, URZ, 0xc0, !UPT ;  /* 0x0000000105057892 */ /* 0x020fe4000f8ec0ff */
[----:B---3--:R-:W-:Y:S02]  /*0090*/  USHF.R.S32.HI UR4, URZ, 0x1f, UR13 ;  /* 0x0000001fff047899 */ /* 0x008fe4000801140d */
[----:B--2---:R-:W-:Y:S02]  /*00a0*/  UISETP.EQ.U32.AND UP2, UPT, UR6, 0x1, UPT ;  /* 0x000000010600788c */ /* 0x004fe4000bf42070 */
[----:B------:R-:W-:Y:S01]  /*00b0*/  ULEA.HI UR4, UR4, UR13, URZ, 0x2 ;  /* 0x0000000d04047291 */ /* 0x000fe2000f8f10ff */
[----:B------:R-:W-:Y:S01]  /*00c0*/  SHF.R.U32.HI R0, RZ, 0x5, R3 ;  /* 0x00000005ff007819 */ /* 0x000fe20000011603 */
[----:B------:R-:W-:Y:S02]  /*00d0*/  UISETP.NE.U32.AND UP6, UPT, UR8, 0x1, UPT ;  /* 0x000000010800788c */ /* 0x000fe4000bfc5070 */
[----:B------:R-:W-:Y:S01]  /*00e0*/  USHF.R.S32.HI UR23, URZ, 0x2, UR4 ;  /* 0x00000002ff177899 */ /* 0x000fe20008011404 */
[----:B------:R-:W-:Y:S01]  /*00f0*/  R2UR UR21, R0 ;  /* 0x00000000001572ca */ /* 0x000fe200000e0000 */
[----:B------:R-:W-:-:S02]  /*0100*/  ULOP3.LUT UR25, UR4, 0xfffffffc, URZ, 0xc0, !UPT ;  /* 0xfffffffc04197892 */ /* 0x000fc4000f8ec0ff */
[----:B------:R-:W-:Y:S02]  /*0110*/  ULEA.HI UR7, UR4, UR23, URZ, 0x1 ;  /* 0x0000001704077291 */ /* 0x000fe4000f8f08ff */
[----:B------:R-:W-:Y:S02]  /*0120*/  UISETP.NE.U32.AND UP5, UPT, UR5, 0x1, UPT ;  /* 0x000000010500788c */ /* 0x000fe4000bfa5070 */
[----:B------:R-:W-:Y:S02]  /*0130*/  ULOP3.LUT UR7, UR7, 0xfffffffe, URZ, 0xc0, !UPT ;  /* 0xfffffffe07077892 */ /* 0x000fe4000f8ec0ff */
[----:B------:R-:W-:Y:S02]  /*0140*/  UIADD3 UR25, UPT, UPT, -UR25, UR13, URZ ;  /* 0x0000000d19197290 */ /* 0x000fe4000fffe1ff */
[----:B------:R-:W-:Y:S02]  /*0150*/  UIADD3 UR23, UPT, UPT, UR23, -UR7, URZ ;  /* 0x8000000717177290 */ /* 0x000fe4000fffe0ff */
[----:B------:R-:W-:-:S02]  /*0160*/  UISETP.NE.AND UP4, UPT, UR21, 0x5, UPT ;  /* 0x000000051500788c */ /* 0x000fc4000bf85270 */
[----:B------:R-:W-:Y:S02]  /*0170*/  USHF.L.U32 UR4, UR23, 0x2, URZ ;  /* 0x0000000217047899 */ /* 0x000fe400080006ff */
[----:B------:R-:W-:Y:S02]  /*0180*/  UISETP.NE.AND UP3, UPT, UR21, URZ, UPT ;  /* 0x000000ff1500728c */ /* 0x000fe4000bf65270 */
[----:B------:R-:W-:-:S03]  /*0190*/  USHF.L.U32 UR12, UR12, UR4, URZ ;  /* 0x000000040c0c7299 */ /* 0x000fc600080006ff */
[----:B-1----:R-:W-:Y:S09]  /*01a0*/  BRA.U UP4, `(.L_x_0) ;  /* 0x0000000104387547 */ /* 0x002ff2000b800000 */
[----:B------:R-:W1:Y:S02]  /*01b0*/  LDCU.64 UR4, c[0x0][0x348] ;  /* 0x00006900ff0477ac */ /* 0x000e640008000a00 */
[----:B-1----:R-:W-:Y:S02]  /*01c0*/  UIADD3 UR10, UP1, UPT, UR4, 0x40, URZ ;  /* 0x00000040040a7890 */ /* 0x002fe4000ff3e0ff */
[----:B------:R-:W-:Y:S02]  /*01d0*/  UIADD3 UR8, UP0, UPT, UR4, 0xc0, URZ ;  /* 0x000000c004087890 */ /* 0x000fe4000ff1e0ff */
[----:B------:R-:W-:Y:S02]  /*01e0*/  UIADD3.X UR11, UPT, UPT, URZ, UR5, URZ, UP1, !UPT ;  /* 0x00000005ff0b7290 */ /* 0x000fe40008ffe4ff */
[----:B------:R-:W-:Y:S02]  /*01f0*/  UIADD3 UR6, UP1, UPT, UR4, 0x140, URZ ;  /* 0x0000014004067890 */ /* 0x000fe4000ff3e0ff */
[----:B------:R-:W-:-:S02]  /*0200*/  UIADD3.X UR9, UPT, UPT, URZ, UR5, URZ, UP0, !UPT ;  /* 0x00000005ff097290 */ /* 0x000fc400087fe4ff */
[----:B------:R-:W-:Y:S02]  /*0210*/  UIADD3 UR4, UP0, UPT, UR4, 0x1c0, URZ ;  /* 0x000001c004047890 */ /* 0x000fe4000ff1e0ff */
[----:B------:R-:W-:Y:S01]  /*0220*/  UIADD3.X UR7, UPT, UPT, URZ, UR5, URZ, UP1, !UPT ;  /* 0x00000005ff077290 */ /* 0x000fe20008ffe4ff */
[----:B------:R1:W-:Y:S01]  /*0230*/  UTMACCTL.PF [UR10] ;  /* 0x000000000a0079b9 */ /* 0x0003e20008040000 */
[----:B------:R-:W-:-:S03]  /*0240*/  UIADD3.X UR5, UPT, UPT, URZ, UR5, URZ, UP0, !UPT ;  /* 0x00000005ff057290 */ /* 0x000fc600087fe4ff */
[----:B------:R1:W-:Y:S04]  /*0250*/  UTMACCTL.PF [UR8] ;  /* 0x00000000080079b9 */ /* 0x0003e80008040000 */
[----:B------:R1:W-:Y:S02]  /*0260*/  UTMACCTL.PF [UR6] ;  /* 0x00000000060079b9 */ /* 0x0003e40008040000 */
[----:B------:R1:W-:Y:S02]  /*0270*/  UTMACCTL.PF [UR4] ;  /* 0x00000000040079b9 */ /* 0x0003e40008040000 */
[----:B-1----:R-:W-:Y:S01]  /*0280*/  NOP ;  /* 0x0000000000007918 */ /* 0x002fe20000000000 */
.L_x_0:
[----:B------:R-:W-:Y:S05]  /*0290*/  BRA.U UP3, `(.L_x_1) ;  /* 0x0000000103487547 */ /* 0x000fea000b800000 */
[----:B------:R-:W-:Y:S01]  /*02a0*/  UMOV UR5, 0x400 ;  /* 0x0000040000057882 */ /* 0x000fe20000000000 */
[----:B------:R-:W-:Y:S01]  /*02b0*/  UMOV UR6, 0x1 ;  /* 0x0000000100067882 */ /* 0x000fe20000000000 */
[----:B------:R-:W-:Y:S02]  /*02c0*/  ULEA UR5, UR13, UR5, 0x18 ;  /* 0x000000050d057291 */ /* 0x000fe4000f8ec0ff */
[----:B------:R-:W-:-:S04]  /*02d0*/  UIADD3 UR6, UPT, UPT, -UR6, 0x100000, URZ ;  /* 0x0010000006067890 */ /* 0x000fc8000fffe1ff */
[----:B------:R-:W-:Y:S02]  /*02e0*/  USHF.L.U32 UR7, UR6, 0xb, URZ ;  /* 0x0000000b06077899 */ /* 0x000fe400080006ff */
[----:B------:R-:W-:Y:S01]  /*02f0*/  USHF.L.U32 UR6, UR6, 0x1, URZ ;  /* 0x0000000106067899 */ /* 0x000fe200080006ff */
[----:B------:R-:W-:Y:S02]  /*0300*/  UMOV UR4, 0x5 ;  /* 0x0000000500047882 */ /* 0x000fe40000000000 */
[----:B------:R-:W-:-:S04]  /*0310*/  UIADD3 UR8, UPT, UPT, -UR4, 0x100000, URZ ;  /* 0x0010000004087890 */ /* 0x000fc8000fffe1ff */
[----:B------:R-:W-:Y:S02]  /*0320*/  USHF.L.U32 UR9, UR8, 0xb, URZ ;  /* 0x0000000b08097899 */ /* 0x000fe400080006ff */
[----:B------:R-:W-:Y:S01]  /*0330*/  USHF.L.U32 UR8, UR8, 0x1, URZ ;  /* 0x0000000108087899 */ /* 0x000fe200080006ff */
[----:B------:R-:W1:Y:S02]  /*0340*/  FENCE.VIEW.ASYNC.S ;  /* 0x00000000000073c6 */ /* 0x000e640000000000 */
[----:B-1----:R1:W2:Y:S01]  /*0350*/  SYNCS.EXCH.64 URZ, [UR5], UR6 ;  /* 0x0000000605ff75b2 */ /* 0x0022a20008000100 */
[----:B------:R1:W3:Y:S01]  /*0360*/  SYNCS.EXCH.64 URZ, [UR5+0x8], UR6 ;  /* 0x0000080605ff75b2 */ /* 0x0002e20008000100 */
[----:B------:R1:W4:Y:S07]  /*0370*/  SYNCS.EXCH.64 URZ, [UR5+0x10], UR6 ;  /* 0x0000100605ff75b2 */ /* 0x00032e0008000100 */
[----:B------:R1:W5:Y:S01]  /*0380*/  SYNCS.EXCH.64 URZ, [UR5+0x18], UR8 ;  /* 0x0000180805ff75b2 */ /* 0x0003620008000100 */
[----:B------:R1:W1:Y:S01]  /*0390*/  SYNCS.EXCH.64 URZ, [UR5+0x20], UR8 ;  /* 0x0000200805ff75b2 */ /* 0x0002620008000100 */
[----:B------:R1:W1:Y:S01]  /*03a0*/  SYNCS.EXCH.64 URZ, [UR5+0x28], UR8 ;  /* 0x0000280805ff75b2 */ /* 0x0002620008000100 */
[----:B------:R-:W-:Y:S01]  /*03b0*/  NOP ;  /* 0x0000000000007918 */ /* 0x000fe20000000000 */
.L_x_1:
[----:B------:R-:W-:Y:S01]  /*03c0*/  NOP ;  /* 0x0000000000007918 */ /* 0x000fe20000000000 */
[----:B------:R-:W-:Y:S05]  /*03d0*/  BRA.U !UP2, `(.L_x_2) ;  /* 0x000000010a087547 */ /* 0x000fea000b800000 */
[----:B-12345:R-:W-:Y:S01]  /*03e0*/  UCGABAR_ARV ;  /* 0x00000000000079c7 */ /* 0x03efe20008000000 */
[----:B------:R-:W-:Y:S05]  /*03f0*/  BRA `(.L_x_3) ;  /* 0x0000000000047947 */ /* 0x000fea0003800000 */
.L_x_2:
[----:B-12345:R-:W-:Y:S01]  /*0400*/  NOP ;  /* 0x0000000000007918 */ /* 0x03efe20000000000 */
.L_x_3:
[----:B------:R-:W-:Y:S05]  /*0410*/  BRA.U !UP2, `(.L_x_4) ;  /* 0x000000010a0c7547 */ /* 0x000fea000b800000 */
[----:B------:R-:W-:Y:S01]  /*0420*/  UCGABAR_WAIT ;  /* 0x0000000000007dc7 */ /* 0x000fe20008000000 */
[----:B------:R-:W-:Y:S01]  /*0430*/  CCTL.IVALL ;  /* 0x00000000ff00798f */ /* 0x000fe20002000000 */
[----:B------:R-:W-:Y:S05]  /*0440*/  BRA `(.L_x_5) ;  /* 0x0000000000047947 */ /* 0x000fea0003800000 */
.L_x_4:
[----:B------:R-:W-:Y:S06]  /*0450*/  BAR.SYNC.DEFER_BLOCKING 0x0 ;  /* 0x0000000000007b1d */ /* 0x000fec0000010000 */
.L_x_5:
[----:B------:R-:W-:Y:S05]  /*0460*/  BRA.U UP3, `(.L_x_6) ;  /* 0x0000000103407547 */ /* 0x000fea000b800000 */
[----:B------:R-:W-:Y:S01]  /*0470*/  UMOV UR6, 0x400 ;  /* 0x0000040000067882 */ /* 0x000fe20000000000 */
[----:B------:R-:W-:Y:S01]  /*0480*/  UMOV UR5, 0x1 ;  /* 0x0000000100057882 */ /* 0x000fe20000000000 */
[----:B------:R-:W-:Y:S01]  /*0490*/  UMOV UR4, 0x4 ;  /* 0x0000000400047882 */ /* 0x000fe20000000000 */
[----:B------:R-:W-:Y:S02]  /*04a0*/  ULEA UR6, UR13, UR6, 0x18 ;  /* 0x000000060d067291 */ /* 0x000fe4000f8ec0ff */
[----:B------:R-:W-:-:S04]  /*04b0*/  UIADD3 UR8, UPT, UPT, -UR5, 0x100000, URZ ;  /* 0x0010000005087890 */ /* 0x000fc8000fffe1ff */
[----:B------:R-:W-:Y:S02]  /*04c0*/  USHF.L.U32 UR9, UR8, 0xb, URZ ;  /* 0x0000000b08097899 */ /* 0x000fe400080006ff */
[----:B------:R-:W-:Y:S02]  /*04d0*/  USHF.L.U32 UR8, UR8, 0x1, URZ ;  /* 0x0000000108087899 */ /* 0x000fe400080006ff */
[----:B------:R-:W-:-:S04]  /*04e0*/  UIADD3 UR4, UPT, UPT, -UR4, 0x100000, URZ ;  /* 0x0010000004047890 */ /* 0x000fc8000fffe1ff */
[----:B------:R-:W-:Y:S02]  /*04f0*/  USHF.L.U32 UR5, UR4, 0xb, URZ ;  /* 0x0000000b04057899 */ /* 0x000fe400080006ff */
[----:B------:R-:W-:Y:S01]  /*0500*/  USHF.L.U32 UR4, UR4, 0x1, URZ ;  /* 0x0000000104047899 */ /* 0x000fe200080006ff */
[----:B------:R-:W1:Y:S03]  /*0510*/  FENCE.VIEW.ASYNC.S ;  /* 0x00000000000073c6 */ /* 0x000e660000000000 */
[----:B-1----:R1:W2:Y:S01]  /*0520*/  SYNCS.EXCH.64 URZ, [UR6+0x30], UR8 ;  /* 0x0000300806ff75b2 */ /* 0x0022a20008000100 */
[----:B------:R1:W3:Y:S07]  /*0530*/  SYNCS.EXCH.64 URZ, [UR6+0x38], UR8 ;  /* 0x0000380806ff75b2 */ /* 0x0002ee0008000100 */
[----:B------:R1:W4:Y:S01]  /*0540*/  SYNCS.EXCH.64 URZ, [UR6+0x40], UR4 ;  /* 0x0000400406ff75b2 */ /* 0x0003220008000100 */
[----:B------:R1:W5:Y:S01]  /*0550*/  SYNCS.EXCH.64 URZ, [UR6+0x48], UR4 ;  /* 0x0000480406ff75b2 */ /* 0x0003620008000100 */
[----:B------:R-:W-:Y:S01]  /*0560*/  NOP ;  /* 0x0000000000007918 */ /* 0x000fe20000000000 */
.L_x_6:
[----:B------:R-:W-:Y:S01]  /*0570*/  NOP ;  /* 0x0000000000007918 */ /* 0x000fe20000000000 */
[----:B------:R-:W-:Y:S05]  /*0580*/  BRA.U !UP2, `(.L_x_7) ;  /* 0x000000010a087547 */ /* 0x000fea000b800000 */
[----:B--2345:R-:W-:Y:S01]  /*0590*/  UCGABAR_ARV ;  /* 0x00000000000079c7 */ /* 0x03cfe20008000000 */
[----:B------:R-:W-:Y:S05]  /*05a0*/  BRA `(.L_x_8) ;  /* 0x0000000000047947 */ /* 0x000fea0003800000 */
.L_x_7:
[----:B--2345:R-:W-:Y:S01]  /*05b0*/  NOP ;  /* 0x0000000000007918 */ /* 0x03cfe20000000000 */
.L_x_8:
[----:B------:R-:W-:Y:S05]  /*05c0*/  BRA.U !UP2, `(.L_x_9) ;  /* 0x000000010a0c7547 */ /* 0x000fea000b800000 */
[----:B------:R-:W-:Y:S01]  /*05d0*/  UCGABAR_WAIT ;  /* 0x0000000000007dc7 */ /* 0x000fe20008000000 */
[----:B------:R-:W-:Y:S01]  /*05e0*/  CCTL.IVALL ;  /* 0x00000000ff00798f */ /* 0x000fe20002000000 */
[----:B------:R-:W-:Y:S05]  /*05f0*/  BRA `(.L_x_10) ;  /* 0x0000000000047947 */ /* 0x000fea0003800000 */
.L_x_9:
[----:B------:R-:W-:Y:S06]  /*0600*/  BAR.SYNC.DEFER_BLOCKING 0x0 ;  /* 0x0000000000007b1d */ /* 0x000fec0000010000 */
.L_x_10:
[----:B------:R-:W-:Y:S01]  /*0610*/  NOP ;  /* 0x0000000000007918 */ /* 0x000fe20000000000 */
[----:B------:R-:W-:Y:S05]  /*0620*/  BRA.U !UP2, `(.L_x_11) ;  /* 0x000000010a087547 */ /* 0x000fea000b800000 */
[----:B------:R-:W-:Y:S01]  /*0630*/  UCGABAR_ARV ;  /* 0x00000000000079c7 */ /* 0x000fe20008000000 */
[----:B------:R-:W-:Y:S05]  /*0640*/  BRA `(.L_x_12) ;  /* 0x0000000000047947 */ /* 0x000fea0003800000 */
.L_x_11:
[----:B------:R-:W-:Y:S01]  /*0650*/  NOP ;  /* 0x0000000000007918 */ /* 0x000fe20000000000 */
.L_x_12:
[----:B------:R-:W-:Y:S05]  /*0660*/  BRA.U !UP2, `(.L_x_13) ;  /* 0x000000010a0c7547 */ /* 0x000fea000b800000 */
[----:B------:R-:W-:Y:S01]  /*0670*/  UCGABAR_WAIT ;  /* 0x0000000000007dc7 */ /* 0x000fe20008000000 */
[----:B------:R-:W-:Y:S01]  /*0680*/  CCTL.IVALL ;  /* 0x00000000ff00798f */ /* 0x000fe20002000000 */
[----:B------:R-:W-:Y:S05]  /*0690*/  BRA `(.L_x_14) ;  /* 0x0000000000047947 */ /* 0x000fea0003800000 */
.L_x_13:
[----:B------:R-:W-:Y:S06]  /*06a0*/  BAR.SYNC.DEFER_BLOCKING 0x0 ;  /* 0x0000000000007b1d */ /* 0x000fec0000010000 */
.L_x_14:
[----:B------:R-:W-:Y:S01]  /*06b0*/  UMOV UR24, 0x11 ;  /* 0x0000001100187882 */ /* 0x000fe20000000000 */
[----:B------:R-:W2:Y:S01]  /*06c0*/  LDCU.U8 UR20, c[0x0][0x5c8] ;  /* 0x0000b900ff1477ac */ /* 0x000ea20008000000 */
[----:B------:R-:W3:Y:S01]  /*06d0*/  LDCU.U8 UR19, c[0x0][0x5c9] ;  /* 0x0000b920ff1377ac */ /* 0x000ee20008000000 */
[----:B------:R-:W4:Y:S01]  /*06e0*/  LDCU.U8 UR18, c[0x0][0x5d4] ;  /* 0x0000ba80ff1277ac */ /* 0x000f220008000000 */
[----:B------:R-:W5:Y:S01]  /*06f0*/  LDCU.U8 UR17, c[0x0][0x5d5] ;  /* 0x0000baa0ff1177ac */ /* 0x000f620008000000 */
[----:B------:R-:W1:Y:S01]  /*0700*/  LDCU.U8 UR16, c[0x0][0x5e0] ;  /* 0x0000bc00ff1077ac */ /* 0x000e620008000000 */
[----:B------:R-:W1:Y:S01]  /*0710*/  LDCU.U8 UR15, c[0x0][0x5e1] ;  /* 0x0000bc20ff0f77ac */ /* 0x000e620008000000 */
[----:B------:R-:W-:Y:S01]  /*0720*/  USHF.L.U32 UR24, UR24, UR25, URZ ;  /* 0x0000001918187299 */ /* 0x000fe200080006ff */
[----:B------:R-:W-:Y:S05]  /*0730*/  BRA.U UP4, `(.L_x_15) ;  /* 0x00000009044c7547 */ /* 0x000fea000b800000 */
[----:B------:R-:W5:Y:S01]  /*0740*/  S2UR UR29, SR_CTAID.Z ;  /* 0x00000000001d79c3 */ /* 0x000f620000002700 */
[----:B------:R-:W-:Y:S01]  /*0750*/  UMOV UR22, 0x1 ;  /* 0x0000000100167882 */ /* 0x000fe20000000000 */
[----:B------:R-:W-:Y:S01]  /*0760*/  UMOV UR14, URZ ;  /* 0x000000ff000e7c82 */ /* 0x000fe20008000000 */
[----:B-----5:R-:W-:-:S09]  /*0770*/  UISETP.GT.U32.AND UP0, UPT, UR29, 0x3f, UPT ;  /* 0x0000003f1d00788c */ /* 0x020fd2000bf04070 */
[----:B------:R-:W-:Y:S05]  /*0780*/  BRA.U UP0, `(.L_x_16) ;  /* 0x0000000500ec7547 */ /* 0x000fea000b800000 */
[----:B-1----:R-:W1:Y:S01]  /*0790*/  LDCU.64 UR4, c[0x0][0x5c0] ;  /* 0x0000b800ff0477ac */ /* 0x002e620008000a00 */
[----:B------:R-:W5:Y:S01]  /*07a0*/  S2UR UR14, SR_CTAID.Y ;  /* 0x00000000000e79c3 */ /* 0x000f620000002600 */
[----:B------:R-:W4:Y:S01]  /*07b0*/  LDCU UR8, c[0x0][0x5d0] ;  /* 0x0000ba00ff0877ac */ /* 0x000f220008000800 */
[----:B------:R-:W3:Y:S06]  /*07c0*/  LDCU UR10, c[0x0][0x374] ;  /* 0x00006e80ff0a77ac */ /* 0x000eec0008000800 */
[----:B------:R-:W2:Y:S01]  /*07d0*/  S2UR UR11, SR_CTAID.X ;  /* 0x00000000000b79c3 */ /* 0x000ea20000002500 */
[----:B------:R-:W-:Y:S01]  /*07e0*/  UMOV UR22, 0x400 ;  /* 0x0000040000167882 */ /* 0x000fe20000000000 */
[----:B------:R-:W2:Y:S01]  /*07f0*/  LDCU.64 UR30, c[0x0][0x348] ;  /* 0x00006900ff1e77ac */ /* 0x000ea20008000a00 */
[----:B-1----:R-:W-:-:S04]  /*0800*/  UIMAD.WIDE.U32 UR6, UR29, UR5, URZ ;  /* 0x000000051d0672a5 */ /* 0x002fc8000f8e00ff */
[----:B------:R-:W-:Y:S02]  /*0810*/  UIADD3 UR5, UPT, UPT, UR29, -UR7, URZ ;  /* 0x800000071d057290 */ /* 0x000fe4000fffe0ff */
[----:B-----5:R-:W-:Y:S02]  /*0820*/  USHF.L.U32 UR14, UR14, 0x8, URZ ;  /* 0x000000080e0e7899 */ /* 0x020fe400080006ff */
[----:B--2---:R-:W-:Y:S02]  /*0830*/  USHF.R.U32.HI UR5, URZ, UR20, UR5 ;  /* 0x00000014ff057299 */ /* 0x004fe40008011605 */
[----:B------:R-:W-:Y:S02]  /*0840*/  ULOP3.LUT UR27, UR14, 0x100, URZ, 0xc0, !UPT ;  /* 0x000001000e1b7892 */ /* 0x000fe4000f8ec0ff */
[----:B------:R-:W-:Y:S02]  /*0850*/  UIADD3 UR5, UPT, UPT, UR7, UR5, URZ ;  /* 0x0000000507057290 */ /* 0x000fe4000fffe0ff */
[----:B------:R-:W-:-:S02]  /*0860*/  USHF.L.U32 UR11, UR11, 0x7, URZ ;  /* 0x000000070b0b7899 */ /* 0x000fc400080006ff */
[----:B---3--:R-:W-:Y:S02]  /*0870*/  USHF.R.U32.HI UR6, URZ, UR19, UR5 ;  /* 0x00000013ff067299 */ /* 0x008fe40008011605 */
[----:B------:R-:W-:Y:S02]  /*0880*/  ULOP3.LUT UR28, UR11, 0x180, URZ, 0xc0, !UPT ;  /* 0x000001800b1c7892 */ /* 0x000fe4000f8ec0ff */
[----:B------:R-:W-:Y:S01]  /*0890*/  UIADD3 UR6, UPT, UPT, -UR6, URZ, URZ ;  /* 0x000000ff06067290 */ /* 0x000fe2000fffe1ff */
[----:B------:R-:W-:-:S03]  /*08a0*/  UMOV UR14, URZ ;  /* 0x000000ff000e7c82 */ /* 0x000fc60008000000 */
[----:B------:R-:W-:Y:S01]  /*08b0*/  UIMAD UR6, UR6, UR4, UR29 ;  /* 0x00000004060672a4 */ /* 0x000fe2000f8e021d */
[----:B------:R-:W1:Y:S03]  /*08c0*/  LDCU.64 UR4, c[0x0][0x5d8] ;  /* 0x0000bb00ff0477ac */ /* 0x000e660008000a00 */
[----:B----4-:R-:W-:-:S04]  /*08d0*/  UIMAD.WIDE.U32 UR8, UR6, UR8, URZ ;  /* 0x00000008060872a5 */ /* 0x010fc8000f8e00ff */
[----:B------:R-:W-:-:S04]  /*08e0*/  UIADD3 UR7, UPT, UPT, UR6, -UR9, URZ ;  /* 0x8000000906077290 */ /* 0x000fc8000fffe0ff */
[----:B------:R-:W-:-:S04]  /*08f0*/  USHF.R.U32.HI UR7, URZ, UR18, UR7 ;  /* 0x00000012ff077299 */ /* 0x000fc80008011607 */
[----:B------:R-:W-:-:S04]  /*0900*/  UIADD3 UR7, UPT, UPT, UR9, UR7, URZ ;  /* 0x0000000709077290 */ /* 0x000fc8000fffe0ff */
[----:B------:R-:W-:-:S04]  /*0910*/  USHF.R.U32.HI UR7, URZ, UR17, UR7 ;  /* 0x00000011ff077299 */ /* 0x000fc80008011607 */
[----:B-1----:R-:W-:-:S07]  /*0920*/  UIMAD.WIDE.U32 UR8, UR7, UR5, URZ ;  /* 0x00000005070872a5 */ /* 0x002fce000f8e00ff */
[----:B------:R-:W-:Y:S02]  /*0930*/  UMOV UR13, UR9 ;  /* 0x00000009000d7c82 */ /* 0x000fe40008000000 */
[----:B------:R-:W-:Y:S02]  /*0940*/  UIADD3 UR5, UPT, UPT, UR7, -UR13, URZ ;  /* 0x8000000d07057290 */ /* 0x000fe4000fffe0ff */
[----:B------:R-:W1:Y:S02]  /*0950*/  LDCU UR9, c[0x0][0x370] ;  /* 0x00006e00ff0977ac */ /* 0x000e640008000800 */
[----:B------:R-:W-:Y:S01]  /*0960*/  USHF.R.U32.HI UR5, URZ, UR16, UR5 ;  /* 0x00000010ff057299 */ /* 0x000fe20008011605 */
[----:B------:R-:W2:Y:S03]  /*0970*/  LDCU UR8, c[0x0][0x378] ;  /* 0x00006f00ff0877ac */ /* 0x000ea60008000800 */
[----:B------:R-:W-:Y:S01]  /*0980*/  UIADD3 UR5, UPT, UPT, UR13, UR5, URZ ;  /* 0x000000050d057290 */ /* 0x000fe2000fffe0ff */
[----:B------:R-:W3:Y:S03]  /*0990*/  S2UR UR13, SR_CgaCtaId ;  /* 0x00000000000d79c3 */ /* 0x000ee60000008800 */
[----:B------:R-:W-:-:S04]  /*09a0*/  USHF.R.U32.HI UR5, URZ, UR15, UR5 ;  /* 0x0000000fff057299 */ /* 0x000fc80008011605 */
[----:B------:R-:W-:Y:S02]  /*09b0*/  UIADD3 UR5, UPT, UPT, -UR5, URZ, URZ ;  /* 0x000000ff05057290 */ /* 0x000fe4000fffe1ff */
[----:B-1----:R-:W-:Y:S02]  /*09c0*/  UIMAD UR9, UR10, UR9, URZ ;  /* 0x000000090a0972a4 */ /* 0x002fe4000f8e02ff */
[----:B------:R-:W-:Y:S02]  /*09d0*/  UIMAD UR4, UR5, UR4, UR7 ;  /* 0x00000004050472a4 */ /* 0x000fe4000f8e0207 */
[----:B--2---:R-:W-:Y:S02]  /*09e0*/  UIMAD UR8, UR9, UR8, URZ ;  /* 0x00000008090872a4 */ /* 0x004fe4000f8e02ff */
[----:B------:R-:W-:Y:S02]  /*09f0*/  UIADD3 UR7, UPT, UPT, -UR7, URZ, URZ ;  /* 0x000000ff07077290 */ /* 0x000fe4000fffe1ff */
[----:B------:R-:W-:Y:S01]  /*0a00*/  USHF.R.S32.HI UR26, URZ, 0x1f, UR8 ;  /* 0x0000001fff1a7899 */ /* 0x000fe20008011408 */
[----:B------:R-:W1:Y:S03]  /*0a10*/  LDCU UR5, c[0x0][0x5cc] ;  /* 0x0000b980ff0577ac */ /* 0x000e660008000800 */
[----:B------:R-:W-:-:S02]  /*0a20*/  ULEA.HI UR26, UR26, UR8, URZ, 0x3 ;  /* 0x000000081a1a7291 */ /* 0x000fc4000f8f18ff */
[----:B---3--:R-:W-:-:S03]  /*0a30*/  ULEA UR13, UR13, UR22, 0x18 ;  /* 0x000000160d0d7291 */ /* 0x008fc6000f8ec0ff */
[----:B------:R-:W-:Y:S01]  /*0a40*/  UMOV UR22, 0x1 ;  /* 0x0000000100167882 */ /* 0x000fe20000000000 */
[----:B-1----:R-:W-:-:S12]  /*0a50*/  UIMAD UR5, UR7, UR5, UR6 ;  /* 0x00000005070572a4 */ /* 0x002fd8000f8e0206 */
.L_x_20:
[----:B------:R-:W-:Y:S01]  /*0a60*/  USHF.L.U32 UR6, UR22, 0x1f, URZ ;  /* 0x0000001f16067899 */ /* 0x000fe200080006ff */
[----:B------:R-:W-:Y:S01]  /*0a70*/  HFMA2 R2, -RZ, RZ, 0, -2 ;  /* 0x0000c000ff027431 */ /* 0x000fe200000001ff */
[----:B------:R-:W-:Y:S02]  /*0a80*/  ULEA UR7, UR14, UR13, 0x3 ;  /* 0x0000000d0e077291 */ /* 0x000fe4000f8e18ff */
[----:B------:R-:W-:Y:S02]  /*0a90*/  ULEA UR11, UR5, UR28, 0x9 ;  /* 0x0000001c050b7291 */ /* 0x000fe4000f8e48ff */
[----:B------:R-:W-:Y:S01]  /*0aa0*/  MOV R0, UR6 ;  /* 0x0000000600007c02 */ /* 0x000fe20008000f00 */
[----:B------:R-:W-:Y:S02]  /*0ab0*/  UIADD3 UR40, UP1, UPT, UR30, 0x40, URZ ;  /* 0x000000401e287890 */ /* 0x000fe4000ff3e0ff */
[----:B------:R-:W-:Y:S02]  /*0ac0*/  UIADD3 UR38, UP0, UPT, UR30, 0xc0, URZ ;  /* 0x000000c01e267890 */ /* 0x000fe4000ff1e0ff */
[----:B----4-:R1:W2:Y:S01]  /*0ad0*/  SYNCS.PHASECHK.TRANS64.TRYWAIT P2, [UR7+0x18], R0 ;  /* 0x00001800ff0075a7 */ /* 0x0102a20008041107 */
[----:B------:R-:W-:-:S02]  /*0ae0*/  ULEA UR7, UR4, UR27, 0x9 ;  /* 0x0000001b04077291 */ /* 0x000fc4000f8e48ff */
[----:B------:R-:W-:Y:S02]  /*0af0*/  UIADD3.X UR41, UPT, UPT, URZ, UR31, URZ, UP1, !UPT ;  /* 0x0000001fff297290 */ /* 0x000fe40008ffe4ff */
[----:B------:R-:W-:Y:S02]  /*0b00*/  UIADD3.X UR39, UPT, UPT, URZ, UR31, URZ, UP0, !UPT ;  /* 0x0000001fff277290 */ /* 0x000fe400087fe4ff */
[----:B------:R-:W-:Y:S02]  /*0b10*/  ULEA UR11, UR23, UR11, 0x6 ;  /* 0x0000000b170b7291 */ /* 0x000fe4000f8e30ff */
[----:B------:R-:W-:Y:S01]  /*0b20*/  ULEA UR7, UR25, UR7, 0x6 ;  /* 0x0000000719077291 */ /* 0x000fe2000f8e30ff */
[----:B------:R-:W-:Y:S01]  /*0b30*/  UMOV UR36, URZ ;  /* 0x000000ff00247c82 */ /* 0x000fe20008000000 */
[----:B------:R-:W-:Y:S02]  /*0b40*/  UPRMT UR35, URZ, 0x5410, UR24 ;  /* 0x00005410ff237896 */ /* 0x000fe40008000018 */
[----:B------:R-:W-:-:S12]  /*0b50*/  UPRMT UR34, URZ, 0x5410, UR12 ;  /* 0x00005410ff227896 */ /* 0x000fd8000800000c */
.L_x_19:
[----:B---3--:R-:W-:Y:S02]  /*0b60*/  UIADD3 UR5, UPT, UPT, UR14, 0x1, URZ ;  /* 0x000000010e057890 */ /* 0x008fe4000fffe0ff */
[----:B------:R-:W-:Y:S02]  /*0b70*/  ULEA UR8, UR14, UR23, 0x1 ;  /* 0x000000170e087291 */ /* 0x000fe4000f8e08ff */
[----:B------:R-:W-:Y:S02]  /*0b80*/  UISETP.NE.AND UP0, UPT, UR5, 0x3, UPT ;  /* 0x000000030500788c */ /* 0x000fe4000bf05270 */
[----:B------:R-:W-:Y:S02]  /*0b90*/  ULEA UR4, UR14, UR25, 0x2 ;  /* 0x000000190e047291 */ /* 0x000fe4000f8e10ff */
[----:B------:R-:W-:Y:S02]  /*0ba0*/  ULEA UR9, UR14, UR13, 0x3 ;  /* 0x0000000d0e097291 */ /* 0x000fe4000f8e18ff */
[----:B------:R-:W-:-:S02]  /*0bb0*/  USEL UR14, UR5, URZ, UP0 ;  /* 0x000000ff050e7287 */ /* 0x000fc40008000000 */
[----:B------:R-:W-:Y:S02]  /*0bc0*/  USEL UR6, URZ, 0x1, UP0 ;  /* 0x00000001ff067887 */ /* 0x000fe40008000000 */
[----:B------:R-:W-:Y:S02]  /*0bd0*/  USHF.L.U32 UR10, UR36, 0x7, URZ ;  /* 0x00000007240a7899 */ /* 0x000fe400080006ff */
[----:B------:R-:W-:Y:S02]  /*0be0*/  ULEA UR8, UR8, UR13, 0xd ;  /* 0x0000000d08087291 */ /* 0x000fe4000f8e68ff */
[----:B------:R-:W-:Y:S02]  /*0bf0*/  ULEA UR4, UR4, UR13, 0xd ;  /* 0x0000000d04047291 */ /* 0x000fe4000f8e68ff */
[----:B------:R-:W-:Y:S01]  /*0c00*/  UISETP.GT.U32.AND UP0, UPT, UR36, 0x1e, UPT ;  /* 0x0000001e2400788c */ /* 0x000fe2000bf04070 */
[----:B--2-4-:R-:W-:Y:S10]  /*0c10*/  @P2 BRA `(.L_x_17) ;  /* 0x0000000000102947 */ /* 0x014ff40003800000 */
[----:B------:R-:W-:-:S06]  /*0c20*/  USHF.L.U32 UR5, UR22, 0x1f, URZ ;  /* 0x0000001f16057899 */ /* 0x000fcc00080006ff */
[----:B-1----:R-:W-:-:S04]  /*0c30*/  MOV R0, UR5 ;  /* 0x0000000500007c02 */ /* 0x002fc80008000f00 */
[----:B------:R-:W1:Y:S02]  /*0c40*/  SYNCS.PHASECHK.TRANS64.TRYWAIT P0, [UR9+0x18], R0 ;  /* 0x00001800ff0075a7 */ /* 0x000e640008001109 */
[----:B-1----:R-:W-:Y:S05]  /*0c50*/  @!P0 BRA `(.L_x_18) ;  /* 0x0000003000f08947 */ /* 0x002fea0003800000 */
.L_x_17:
[----:B------:R-:W-:Y:S02]  /*0c60*/  ELECT P1, URZ, PT ;  /* 0x0000000000ff782f */ /* 0x000fe40003820000 */
[----:B------:R-:W-:Y:S01]  /*0c70*/  PLOP3.LUT P0, PT, PT, PT, UP0, 0x80, 0x8 ;  /* 0x000000000008781c */ /* 0x000fe20003f0f008 */
[----:B------:R-:W-:Y:S01]  /*0c80*/  ULOP3.LUT UR22, UR22, UR6, URZ, 0x3c, !UPT ;  /* 0x0000000616167292 */ /* 0x000fe2000f8e3cff */
[----:B------:R-:W-:Y:S01]  /*0c90*/  PLOP3.LUT P2, PT, PT, PT, PT, 0x80, 0x8 ;  /* 0x000000000008781c */ /* 0x000fe20003f4f070 */
[----:B------:R-:W-:Y:S02]  /*0ca0*/  UIADD3 UR8, UPT, UPT, UR8, 0xc400, URZ ;  /* 0x0000c40008087890 */ /* 0x000fe4000fffe0ff */
[----:B------:R-:W-:Y:S02]  /*0cb0*/  UIADD3 UR4, UPT, UPT, UR4, 0x18400, URZ ;  /* 0x0001840004047890 */ /* 0x000fe4000fffe0ff */
[----:B------:R-:W-:Y:S02]  /*0cc0*/  @!UP0 USHF.L.U32 UR32, UR22, 0x1f, URZ ;  /* 0x0000001f16208899 */ /* 0x000fe400080006ff */
[----:B------:R-:W-:Y:S01]  /*0cd0*/  @!UP0 ULEA UR33, UR14, UR13, 0x3 ;  /* 0x0000000d0e218291 */ /* 0x000fe2000f8e18ff */
[----:B------:R-:W-:Y:S01]  /*0ce0*/  UMOV UR5, UR9 ;  /* 0x0000000900057c82 */ /* 0x000fe20008000000 */
[----:B------:R-:W-:-:S02]  /*0cf0*/  UMOV UR6, UR10 ;  /* 0x0000000a00067c82 */ /* 0x000fc40008000000 */
[----:B-1----:R-:W-:Y:S01]  /*0d00*/  IMAD.U32 R0, RZ, RZ, UR32 ;  /* 0x00000020ff007e24 */ /* 0x002fe2000f8e00ff */
[----:B------:R3:W-:Y:S01]  /*0d10*/  @P1 SYNCS.ARRIVE.TRANS64 RZ, [UR9], R2 ;  /* 0x00000002ffff19a7 */ /* 0x0007e20008000009 */
[----:B------:R3:W-:Y:S01]  /*0d20*/  UTMALDG.2D.MULTICAST [UR8], [UR40], UR35, desc[URZ] ;  /* 0x0000ff08280073b4 */ /* 0x0007e20008009823 */
[----:B------:R-:W-:-:S04]  /*0d30*/  UIADD3 UR36, UPT, UPT, UR36, 0x1, URZ ;  /* 0x0000000124247890 */ /* 0x000fc8000fffe0ff */
[----:B------:R-:W-:Y:S01]  /*0d40*/  UISETP.NE.AND UP0, UPT, UR36, 0x20, UPT ;  /* 0x000000202400788c */ /* 0x000fe2000bf05270 */
[----:B------:R3:W-:Y:S01]  /*0d50*/  UTMALDG.2D.MULTICAST [UR4], [UR38], UR34, desc[URZ] ;  /* 0x0000ff04260073b4 */ /* 0x0007e20008009822 */
[----:B------:R3:W4:Y:S07]  /*0d60*/  @!P0 SYNCS.PHASECHK.TRANS64.TRYWAIT P2, [UR33+0x18], R0 ;  /* 0x00001800ff0085a7 */ /* 0x00072e0008041121 */
[----:B------:R-:W-:Y:S05]  /*0d70*/  BRA.U UP0, `(.L_x_19) ;  /* 0xfffffffd00787547 */ /* 0x000fea000b83ffff */
[----:B---3--:R-:W1:Y:S01]  /*0d80*/  LDCU.64 UR4, c[0x0][0x5c0] ;  /* 0x0000b800ff0477ac */ /* 0x008e620008000a00 */
[----:B------:R-:W-:-:S04]  /*0d90*/  ULEA.HI.SX32 UR29, UR26, UR29, 0x1d ;  /* 0x0000001d1a1d7291 */ /* 0x000fc8000f8feaff */
[----:B------:R-:W-:Y:S02]  /*0da0*/  UISETP.GE.AND UP0, UPT, UR29, 0x40, UPT ;  /* 0x000000401d00788c */ /* 0x000fe4000bf06270 */
[----:B-1----:R-:W-:Y:S01]  /*0db0*/  UIMAD.WIDE.U32 UR6, UR29, UR5, URZ ;  /* 0x000000051d0672a5 */ /* 0x002fe2000f8e00ff */
[----:B------:R-:W1:Y:S03]  /*0dc0*/  LDCU UR5, c[0x0][0x5d0] ;  /* 0x0000ba00ff0577ac */ /* 0x000e660008000800 */
[----:B------:R-:W-:-:S04]  /*0dd0*/  UIADD3 UR6, UPT, UPT, UR29, -UR7, URZ ;  /* 0x800000071d067290 */ /* 0x000fc8000fffe0ff */
[----:B------:R-:W-:-:S04]  /*0de0*/  USHF.R.U32.HI UR6, URZ, UR20, UR6 ;  /* 0x00000014ff067299 */ /* 0x000fc80008011606 */
[----:B------:R-:W-:-:S04]  /*0df0*/  UIADD3 UR7, UPT, UPT, UR7, UR6, URZ ;  /* 0x0000000607077290 */ /* 0x000fc8000fffe0ff */
[----:B------:R-:W-:-:S04]  /*0e00*/  USHF.R.U32.HI UR7, URZ, UR19, UR7 ;  /* 0x00000013ff077299 */ /* 0x000fc80008011607 */
[----:B------:R-:W-:-:S04]  /*0e10*/  UIADD3 UR7, UPT, UPT, -UR7, URZ, URZ ;  /* 0x000000ff07077290 */ /* 0x000fc8000fffe1ff */
[----:B------:R-:W-:-:S04]  /*0e20*/  UIMAD UR7, UR4, UR7, UR29 ;  /* 0x00000007040772a4 */ /* 0x000fc8000f8e021d */
[----:B-1----:R-:W-:Y:S01]  /*0e30*/  UIMAD.WIDE.U32 UR8, UR7, UR5, URZ ;  /* 0x00000005070872a5 */ /* 0x002fe2000f8e00ff */
[----:B------:R-:W1:Y:S03]  /*0e40*/  LDCU.64 UR4, c[0x0][0x5d8] ;  /* 0x0000bb00ff0477ac */ /* 0x000e660008000a00 */
[----:B------:R-:W-:-:S04]  /*0e50*/  UIADD3 UR6, UPT, UPT, UR7, -UR9, URZ ;  /* 0x8000000907067290 */ /* 0x000fc8000fffe0ff */
[----:B------:R-:W-:-:S04]  /*0e60*/  USHF.R.U32.HI UR6, URZ, UR18, UR6 ;  /* 0x00000012ff067299 */ /* 0x000fc80008011606 */
[----:B------:R-:W-:-:S04]  /*0e70*/  UIADD3 UR6, UPT, UPT, UR9, UR6, URZ ;  /* 0x0000000609067290 */ /* 0x000fc8000fffe0ff */
[----:B------:R-:W-:-:S04]  /*0e80*/  USHF.R.U32.HI UR6, URZ, UR17, UR6 ;  /* 0x00000011ff067299 */ /* 0x000fc80008011606 */
[----:B-1----:R-:W-:Y:S01]  /*0e90*/  UIMAD.WIDE.U32 UR8, UR6, UR5, URZ ;  /* 0x00000005060872a5 */ /* 0x002fe2000f8e00ff */
[----:B------:R-:W1:Y:S03]  /*0ea0*/  LDCU UR5, c[0x0][0x5cc] ;  /* 0x0000b980ff0577ac */ /* 0x000e660008000800 */
[----:B------:R-:W-:-:S04]  /*0eb0*/  UIADD3 UR8, UPT, UPT, UR6, -UR9, URZ ;  /* 0x8000000906087290 */ /* 0x000fc8000fffe0ff */
[----:B------:R-:W-:-:S04]  /*0ec0*/  USHF.R.U32.HI UR8, URZ, UR16, UR8 ;  /* 0x00000010ff087299 */ /* 0x000fc80008011608 */
[----:B------:R-:W-:Y:S02]  /*0ed0*/  UIADD3 UR8, UPT, UPT, UR9, UR8, URZ ;  /* 0x0000000809087290 */ /* 0x000fe4000fffe0ff */
[----:B------:R-:W-:Y:S02]  /*0ee0*/  UIADD3 UR9, UPT, UPT, -UR6, URZ, URZ ;  /* 0x000000ff06097290 */ /* 0x000fe4000fffe1ff */
[----:B------:R-:W-:Y:S02]  /*0ef0*/  USHF.R.U32.HI UR8, URZ, UR15, UR8 ;  /* 0x0000000fff087299 */ /* 0x000fe40008011608 */
[----:B-1----:R-:W-:Y:S02]  /*0f00*/  UIMAD UR5, UR5, UR9, UR7 ;  /* 0x00000009050572a4 */ /* 0x002fe4000f8e0207 */
[----:B------:R-:W-:-:S04]  /*0f10*/  UIADD3 UR8, UPT, UPT, -UR8, URZ, URZ ;  /* 0x000000ff08087290 */ /* 0x000fc8000fffe1ff */
[----:B------:R-:W-:Y:S01]  /*0f20*/  UIMAD UR4, UR4, UR8, UR6 ;  /* 0x00000008040472a4 */ /* 0x000fe2000f8e0206 */
[----:B------:R-:W-:Y:S11]  /*0f30*/  BRA.U !UP0, `(.L_x_20) ;  /* 0xfffffff908c87547 */ /* 0x000ff6000b83ffff */
.L_x_16:
[----:B------:R-:W5:Y:S01]  /*0f40*/  S2UR UR13, SR_CgaCtaId ;  /* 0x00000000000d79c3 */ /* 0x000f620000008800 */
[----:B------:R-:W-:Y:S02]  /*0f50*/  UISETP.NE.AND UP0, UPT, UR14, 0x2, UPT ;  /* 0x000000020e00788c */ /* 0x000fe4000bf05270 */
[----:B-1----:R-:W-:Y:S01]  /*0f60*/  UIADD3 UR4, UPT, UPT, UR14, 0x2, URZ ;  /* 0x000000020e047890 */ /* 0x002fe2000fffe0ff */
[----:B------:R-:W-:-:S03]  /*0f70*/  UMOV UR5, 0x400 ;  /* 0x0000040000057882 */ /* 0x000fc60000000000 */
[----:B------:R-:W-:-:S04]  /*0f80*/  USEL UR4, UR4, 0x1, UP0 ;  /* 0x0000000104047887 */ /* 0x000fc80008000000 */
[----:B------:R-:W-:-:S04]  /*0f90*/  UISETP.NE.AND UP0, UPT, UR4, 0x3, UPT ;  /* 0x000000030400788c */ /* 0x000fc8000bf05270 */
[----:B------:R-:W-:Y:S02]  /*0fa0*/  UISETP.EQ.XOR UP1, UPT, UR14, 0x2, !UP0 ;  /* 0x000000020e00788c */ /* 0x000fe4000c722a70 */
[----:B------:R-:W-:Y:S02]  /*0fb0*/  USEL UR4, UR4, URZ, UP0 ;  /* 0x000000ff04047287 */ /* 0x000fe40008000000 */
[----:B------:R-:W-:-:S04]  /*0fc0*/  USEL UR6, URZ, 0x1, !UP1 ;  /* 0x00000001ff067887 */ /* 0x000fc8000c800000 */
[----:B------:R-:W-:Y:S02]  /*0fd0*/  ULOP3.LUT UR6, UR22, UR6, URZ, 0x3c, !UPT ;  /* 0x0000000616067292 */ /* 0x000fe4000f8e3cff */
[----:B-----5:R-:W-:Y:S02]  /*0fe0*/  ULEA UR5, UR13, UR5, 0x18 ;  /* 0x000000050d057291 */ /* 0x020fe4000f8ec0ff */
[----:B------:R-:W-:Y:S02]  /*0ff0*/  USHF.L.U32 UR6, UR6, 0x1f, URZ ;  /* 0x0000001f06067899 */ /* 0x000fe400080006ff */
[----:B------:R-:W-:-:S04]  /*1000*/  ULEA UR4, UR4, UR5, 0x3 ;  /* 0x0000000504047291 */ /* 0x000fc8000f8e18ff */
[----:B------:R-:W-:-:S05]  /*1010*/  MOV R0, UR6 ;  /* 0x0000000600007c02 */ /* 0x000fca0008000f00 */
[----:B------:R-:W1:Y:S02]  /*1020*/  SYNCS.PHASECHK.TRANS64.TRYWAIT P0, [UR4+0x18], R0 ;  /* 0x00001800ff0075a7 */ /* 0x000e640008001104 */
[----:B-1----:R-:W-:Y:S05]  /*1030*/  @!P0 BRA `(.L_x_21) ;  /* 0x0000003000188947 */ /* 0x002fea0003800000 */
.L_x_47:
[----:B------:R-:W-:-:S13]  /*1040*/  ELECT P0, URZ, PT ;  /* 0x0000000000ff782f */ /* 0x000fda0003800000 */
[----:B-1----:R-:W-:-:S04]  /*1050*/  @P0 MOV R0, 0xc000 ;  /* 0x0000c00000000802 */ /* 0x002fc80000000f00 */
[----:B------:R1:W-:Y:S03]  /*1060*/  @P0 SYNCS.ARRIVE.TRANS64 RZ, [UR4], R0 ;  /* 0x00000000ffff09a7 */ /* 0x0003e60008000004 */
.L_x_15:
[----:B------:R-:W-:-:S09]  /*1070*/  UISETP.NE.AND UP0, UPT, UR21, 0x4, UPT ;  /* 0x000000041500788c */ /* 0x000fd2000bf05270 */
[----:B------:R-:W-:Y:S05]  /*1080*/  BRA.U UP0, `(.L_x_22) ;  /* 0x0000000900187547 */ /* 0x000fea000b800000 */
[----:B------:R-:W5:Y:S08]  /*1090*/  S2UR UR14, SR_CTAID.Z ;  /* 0x00000000000e79c3 */ /* 0x000f700000002700 */
[----:B------:R-:W-:Y:S01]  /*10a0*/  BAR.SYNC.DEFER_BLOCKING 0x2, 0xa0 ;  /* 0x0082800000007b1d */ /* 0x000fe20000010000 */
[----:B------:R-:W-:Y:S01]  /*10b0*/  HFMA2 R6, -RZ, RZ, 0, 5.9604644775390625e-08 ;  /* 0x00000001ff067431 */ /* 0x000fe200000001ff */
[----:B------:R-:W-:Y:S01]  /*10c0*/  MOV R5, 0x1 ;  /* 0x0000000100057802 */ /* 0x000fe20000000f00 */
[----:B-----5:R-:W-:-:S09]  /*10d0*/  UISETP.GT.U32.AND UP0, UPT, UR14, 0x3f, UPT ;  /* 0x0000003f0e00788c */ /* 0x020fd2000bf04070 */
[----:B------:R-:W-:Y:S05]  /*10e0*/  BRA.U UP0, `(.L_x_23) ;  /* 0x0000000500c87547 */ /* 0x000fea000b800000 */
[----:B-1----:R-:W-:Y:S01]  /*10f0*/  UMOV UR4, 0x400 ;  /* 0x0000040000047882 */ /* 0x002fe20000000000 */
[----:B------:R-:W1:Y:S01]  /*1100*/  LDCU UR8, c[0x0][0x374] ;  /* 0x00006e80ff0877ac */ /* 0x000e620008000800 */
[----:B------:R-:W-:Y:S01]  /*1110*/  MOV R5, 0x1 ;  /* 0x0000000100057802 */ /* 0x000fe20000000f00 */
[----:B------:R-:W-:Y:S01]  /*1120*/  ULEA UR4, UR13, UR4, 0x18 ;  /* 0x000000040d047291 */ /* 0x000fe2000f8ec0ff */
[----:B------:R-:W1:Y:S01]  /*1130*/  LDCU UR7, c[0x0][0x370] ;  /* 0x00006e00ff0777ac */ /* 0x000e620008000800 */
[----:B------:R-:W5:Y:S07]  /*1140*/  LDCU UR6, c[0x0][0x378] ;  /* 0x00006f00ff0677ac */ /* 0x000f6e0008000800 */
[----:B------:R-:W4:Y:S01]  /*1150*/  LDS R0, [UR4+0x58] ;  /* 0x00005804ff007984 */ /* 0x000f220008000800 */
[----:B------:R-:W-:Y:S01]  /*1160*/  ULOP3.LUT UR9, UR13, 0x7, URZ, 0xc0, !UPT ;  /* 0x000000070d097892 */ /* 0x000fe2000f8ec0ff */
[----:B------:R-:W-:Y:S01]  /*1170*/  UMOV UR45, 0x8402010 ;  /* 0x08402010002d7882 */ /* 0x000fe20000000000 */
[----:B------:R-:W-:-:S02]  /*1180*/  UIADD3 UR11, UPT, UPT, UR4, 0xc400, URZ ;  /* 0x0000c400040b7890 */ /* 0x000fc4000fffe0ff */
[----:B------:R-:W-:Y:S02]  /*1190*/  UISETP.GT.U32.AND UP0, UPT, UR9, 0xffff, UPT ;  /* 0x0000ffff0900788c */ /* 0x000fe4000bf04070 */
[----:B------:R-:W-:Y:S02]  /*11a0*/  UIADD3 UR10, UPT, UPT, UR4, 0x18400, URZ ;  /* 0x00018400040a7890 */ /* 0x000fe4000fffe0ff */
[----:B------:R-:W-:Y:S02]  /*11b0*/  USEL UR9, UR9, 0xffff, !UP0 ;  /* 0x0000ffff09097887 */ /* 0x000fe4000c000000 */
[----:B-1----:R-:W-:Y:S02]  /*11c0*/  UIMAD UR7, UR8, UR7, URZ ;  /* 0x00000007080772a4 */ /* 0x002fe4000f8e02ff */
[----:B------:R-:W-:Y:S02]  /*11d0*/  USEL UR44, URZ, 0x4000, UP6 ;  /* 0x00004000ff2c7887 */ /* 0x000fe4000b000000 */
[----:B------:R-:W-:-:S02]  /*11e0*/  USEL UR45, UR45, 0x8400010, !UP5 ;  /* 0x084000102d2d7887 */ /* 0x000fc4000e800000 */
[----:B------:R-:W-:Y:S02]  /*11f0*/  USHF.R.U32.HI UR11, URZ, 0x4, UR11 ;  /* 0x00000004ff0b7899 */ /* 0x000fe4000801160b */
[----:B------:R-:W-:Y:S02]  /*1200*/  USHF.R.U32.HI UR10, URZ, 0x4, UR10 ;  /* 0x00000004ff0a7899 */ /* 0x000fe4000801160a */
[----:B------:R-:W-:Y:S02]  /*1210*/  ULOP3.LUT UR9, UR9, 0xffff, URZ, 0xc0, !UPT ;  /* 0x0000ffff09097892 */ /* 0x000fe4000f8ec0ff */
[----:B-----5:R-:W-:Y:S02]  /*1220*/  UIMAD UR6, UR7, UR6, URZ ;  /* 0x00000006070672a4 */ /* 0x020fe4000f8e02ff */
[----:B------:R-:W-:Y:S01]  /*1230*/  UIADD3 UR45, UPT, UPT, UR44, UR45, URZ ;  /* 0x0000002d2c2d7290 */ /* 0x000fe2000fffe0ff */
[----:B------:R-:W-:Y:S01]  /*1240*/  UMOV UR5, 0x1 ;  /* 0x0000000100057882 */ /* 0x000fe20000000000 */
[----:B------:R-:W-:-:S02]  /*1250*/  ULOP3.LUT UR7, UR11, 0x3fc0, URZ, 0xc0, !UPT ;  /* 0x00003fc00b077892 */ /* 0x000fc4000f8ec0ff */
[----:B------:R-:W-:Y:S02]  /*1260*/  ULOP3.LUT UR11, UR10, 0x3fc0, URZ, 0xc0, !UPT ;  /* 0x00003fc00a0b7892 */ /* 0x000fe4000f8ec0ff */
[----:B------:R-:W-:Y:S02]  /*1270*/  USHF.L.U32 UR5, UR5, UR9, URZ ;  /* 0x0000000905057299 */ /* 0x000fe400080006ff */
[----:B------:R-:W-:Y:S02]  /*1280*/  USHF.R.S32.HI UR33, URZ, 0x1f, UR6 ;  /* 0x0000001fff217899 */ /* 0x000fe40008011406 */
[----:B------:R-:W-:Y:S02]  /*1290*/  ULOP3.LUT UR24, UR12, 0xffff, UR24, 0xc8, !UPT ;  /* 0x0000ffff0c187892 */ /* 0x000fe4000f8ec818 */
[----:B------:R-:W-:Y:S01]  /*12a0*/  ULOP3.LUT UR10, UR7, 0x10000, URZ, 0xfc, !UPT ;  /* 0x00010000070a7892 */ /* 0x000fe2000f8efcff */
[----:B----4-:R-:W-:Y:S01]  /*12b0*/  R2UR UR34, R0 ;  /* 0x00000000002272ca */ /* 0x010fe200000e0000 */
[----:B------:R-:W-:-:S02]  /*12c0*/  ULOP3.LUT UR11, UR11, 0x10000, URZ, 0xfc, !UPT ;  /* 0x000100000b0b7892 */ /* 0x000fc4000f8efcff */
[----:B------:R-:W-:Y:S02]  /*12d0*/  ULEA.HI UR33, UR33, UR6, URZ, 0x3 ;  /* 0x0000000621217291 */ /* 0x000fe4000f8f18ff */
[----:B------:R-:W-:Y:S01]  /*12e0*/  ULOP3.LUT UR22, UR5, 0xffff, URZ, 0xc0, !UPT ;  /* 0x0000ffff05167892 */ /* 0x000fe2000f8ec0ff */
[----:B------:R-:W-:Y:S01]  /*12f0*/  UMOV UR32, URZ ;  /* 0x000000ff00207c82 */ /* 0x000fe20008000000 */
[----:B------:R-:W-:Y:S01]  /*1300*/  UMOV UR31, URZ ;  /* 0x000000ff001f7c82 */ /* 0x000fe20008000000 */
[----:B------:R-:W-:Y:S01]  /*1310*/  UMOV UR29, URZ ;  /* 0x000000ff001d7c82 */ /* 0x000fe20008000000 */
[----:B------:R-:W-:Y:S01]  /*1320*/  UMOV UR44, URZ ;  /* 0x000000ff002c7c82 */ /* 0x000fe20008000000 */
[----:B------:R-:W-:Y:S01]  /*1330*/  UMOV UR40, URZ ;  /* 0x000000ff00287c82 */ /* 0x000fe20008000000 */
[----:B------:R-:W-:Y:S01]  /*1340*/  UMOV UR41, UR45 ;  /* 0x0000002d00297c82 */ /* 0x000fe20008000000 */
[----:B------:R-:W-:Y:S01]  /*1350*/  UMOV UR38, URZ ;  /* 0x000000ff00267c82 */ /* 0x000fe20008000000 */
[----:B------:R-:W-:Y:S01]  /*1360*/  UMOV UR39, UR45 ;  /* 0x0000002d00277c82 */ /* 0x000fe20008000000 */
[----:B------:R-:W-:Y:S01]  /*1370*/  UMOV UR36, URZ ;  /* 0x000000ff00247c82 */ /* 0x000fe20008000000 */
[----:B------:R-:W-:-:S05]  /*1380*/  UMOV UR37, UR45 ;  /* 0x0000002d00257c82 */ /* 0x000fca0008000000 */
.L_x_28:
[----:B------:R-:W-:Y:S01]  /*1390*/  USHF.L.U32 UR5, UR31, 0x1f, URZ ;  /* 0x0000001f1f057899 */ /* 0x000fe200080006ff */
[----:B------:R-:W-:Y:S01]  /*13a0*/  SHF.L.U32 R2, R5, 0x1f, RZ ;  /* 0x0000001f05027819 */ /* 0x000fe200000006ff */
[----:B------:R-:W-:Y:S02]  /*13b0*/  ULEA UR6, UR29, UR4, 0x3 ;  /* 0x000000041d067291 */ /* 0x000fe4000f8e18ff */
[----:B-1----:R-:W-:Y:S02]  /*13c0*/  ULEA UR7, UR32, UR4, 0x3 ;  /* 0x0000000420077291 */ /* 0x002fe4000f8e18ff */
[----:B----4-:R-:W-:Y:S01]  /*13d0*/  MOV R0, UR5 ;  /* 0x0000000500007c02 */ /* 0x010fe20008000f00 */
[----:B------:R-:W-:Y:S02]  /*13e0*/  ULEA UR9, UR32, UR34, 0x8 ;  /* 0x0000002220097291 */ /* 0x000fe4000f8e40ff */
[----:B------:R-:W-:Y:S02]  /*13f0*/  ULEA.HI.SX32 UR14, UR33, UR14, 0x1d ;  /* 0x0000000e210e7291 */ /* 0x000fe4000f8feaff */
[----:B-----5:R1:W4:Y:S01]  /*1400*/  SYNCS.PHASECHK.TRANS64.TRYWAIT P1, [UR6], R0 ;  /* 0x00000000ff0075a7 */ /* 0x0203220008021106 */
[----:B------:R-:W-:Y:S01]  /*1410*/  UPLOP3.LUT UP2, UPT, UPT, UPT, UPT, 0x40, 0x4 ;  /* 0x000000000004789c */ /* 0x000fe20003f4e870 */
[----:B------:R-:W5:Y:S02]  /*1420*/  SYNCS.PHASECHK.TRANS64.TRYWAIT P0, [UR7+0x40], R2 ;  /* 0x00004002ff0075a7 */ /* 0x000f640008001107 */
[----:B-1--45:R-:W-:Y:S08]  /*1430*/  @!P0 BRA `(.L_x_24) ;  /* 0x0000002c00388947 */ /* 0x032ff00003800000 */
.L_x_49:
[----:B------:R-:W-:-:S05]  /*1440*/  UMOV UR27, URZ ;  /* 0x000000ff001b7c82 */ /* 0x000fca0008000000 */
.L_x_27:
[----:B------:R-:W-:Y:S02]  /*1450*/  UIADD3 UR12, UPT, UPT, UR29, 0x1, URZ ;  /* 0x000000011d0c7890 */ /* 0x000fe4000fffe0ff */
[----:B------:R-:W-:Y:S02]  /*1460*/  UISETP.GT.U32.AND UP0, UPT, UR27, 0x1e, UPT ;  /* 0x0000001e1b00788c */ /* 0x000fe4000bf04070 */
[----:B----4-:R-:W-:Y:S02]  /*1470*/  ULEA UR48, UR29, UR11, 0xb ;  /* 0x0000000b1d307291 */ /* 0x010fe4000f8e58ff */
[----:B------:R-:W-:Y:S02]  /*1480*/  ULEA UR46, UR29, UR10, 0xa ;  /* 0x0000000a1d2e7291 */ /* 0x000fe4000f8e50ff */
[----:B------:R-:W-:Y:S01]  /*1490*/  ULEA UR5, UR29, UR4, 0x3 ;  /* 0x000000041d057291 */ /* 0x000fe2000f8e18ff */
[----:B------:R-:W-:Y:S01]  /*14a0*/  PLOP3.LUT P0, PT, PT, PT, UP0, 0x80, 0x8 ;  /* 0x000000000008781c */ /* 0x000fe20003f0f008 */
[----:B------:R-:W-:Y:S02]  /*14b0*/  UISETP.NE.AND UP1, UPT, UR12, 0x3, UPT ;  /* 0x000000030c00788c */ /* 0x000fe4000bf25270 */
[----:B------:R-:W-:Y:S02]  /*14c0*/  UIADD3 UR42, UPT, UPT, UR48, 0x2, URZ ;  /* 0x00000002302a7890 */ /* 0x000fe4000fffe0ff */
[----:B------:R-:W-:Y:S02]  /*14d0*/  UIADD3 UR30, UPT, UPT, UR46, 0x2, URZ ;  /* 0x000000022e1e7890 */ /* 0x000fe4000fffe0ff */
[----:B------:R-:W-:Y:S02]  /*14e0*/  UIADD3 UR28, UPT, UPT, UR48, 0x4, URZ ;  /* 0x00000004301c7890 */ /* 0x000fe4000fffe0ff */
[----:B------:R-:W-:Y:S02]  /*14f0*/  UIADD3 UR26, UPT, UPT, UR46, 0x4, URZ ;  /* 0x000000042e1a7890 */ /* 0x000fe4000fffe0ff */
[----:B------:R-:W-:Y:S02]  /*1500*/  UIADD3 UR6, UPT, UPT, UR48, 0x6, URZ ;  /* 0x0000000630067890 */ /* 0x000fe4000fffe0ff */
[----:B------:R-:W-:Y:S02]  /*1510*/  UIADD3 UR8, UPT, UPT, UR46, 0x6, URZ ;  /* 0x000000062e087890 */ /* 0x000fe4000fffe0ff */
[----:B------:R-:W-:Y:S02]  /*1520*/  UIADD3 UR25, UPT, UPT, UR5, 0x18, URZ ;  /* 0x0000001805197890 */ /* 0x000fe4000fffe0ff */
[----:B------:R-:W-:Y:S02]  /*1530*/  USEL UR23, URZ, 0x1, UP1 ;  /* 0x00000001ff177887 */ /* 0x000fe40008800000 */
[----:B------:R-:W-:Y:S01]  /*1540*/  USEL UR29, UR12, URZ, UP1 ;  /* 0x000000ff0c1d7287 */ /* 0x000fe20008800000 */
[----:B------:R-:W-:Y:S01]  /*1550*/  UMOV UR49, 0x40004040 ;  /* 0x4000404000317882 */ /* 0x000fe20000000000 */
[----:B------:R-:W-:Y:S01]  /*1560*/  UMOV UR47, 0x40004040 ;  /* 0x40004040002f7882 */ /* 0x000fe20000000000 */
[----:B------:R-:W-:Y:S01]  /*1570*/  UMOV UR43, 0x40004040 ;  /* 0x40004040002b7882 */ /* 0x000fe20000000000 */
[----:B-----5:R-:W-:Y:S08]  /*1580*/  @P1 BRA `(.L_x_25) ;  /* 0x0000000000101947 */ /* 0x020ff00003800000 */
[----:B------:R-:W-:Y:S06]  /*1590*/  USHF.L.U32 UR12, UR31, 0x1f, URZ ;  /* 0x0000001f1f0c7899 */ /* 0x000fec00080006ff */
[----:B-1----:R-:W-:Y:S04]  /*15a0*/  MOV R0, UR12 ;  /* 0x0000000c00007c02 */ /* 0x002fe80008000f00 */
[----:B------:R-:W1:Y:S02]  /*15b0*/  SYNCS.PHASECHK.TRANS64.TRYWAIT P1, [UR5], R0 ;  /* 0x00000000ff0075a7 */ /* 0x000e640008021105 */
[----:B-1----:R-:W-:Y:S05]  /*15c0*/  @!P1 BRA `(.L_x_26) ;  /* 0x0000002800f49947 */ /* 0x002fea0003800000 */
.L_x_25:
[----:B------:R-:W-:Y:S01]  /*15d0*/  ULOP3.LUT UR31, UR31, UR23, URZ, 0x3c, !UPT ;  /* 0x000000171f1f7292 */ /* 0x000fe2000f8e3cff */
[----:B------:R-:W-:Y:S01]  /*15e0*/  PLOP3.LUT P1, PT, PT, PT, PT, 0x80, 0x8 ;  /* 0x000000000008781c */ /* 0x000fe20003f2f070 */
[----:B------:R-:W-:Y:S01]  /*15f0*/  UIADD3 UR27, UPT, UPT, UR27, 0x1, URZ ;  /* 0x000000011b1b7890 */ /* 0x000fe2000fffe0ff */
[----:B------:R4:W-:Y:S01]  /*1600*/  UTCQMMA gdesc[UR46], gdesc[UR48], tmem[UR9], tmem[UR44], idesc[UR45], UP2 ;  /* 0x00ff2c302e0075ea */ /* 0x0009e20009000309 */
[----:B------:R-:W-:Y:S02]  /*1610*/  @!UP0 USHF.L.U32 UR5, UR31, 0x1f, URZ ;  /* 0x0000001f1f058899 */ /* 0x000fe400080006ff */
[----:B------:R-:W-:Y:S01]  /*1620*/  UPLOP3.LUT UP2, UPT, UPT, UPT, UPT, 0x80, 0x8 ;  /* 0x000000000008789c */ /* 0x000fe20003f4f070 */
[----:B------:R-:W-:Y:S01]  /*1630*/  UMOV UR56, UR6 ;  /* 0x0000000600387c82 */ /* 0x000fe20008000000 */
[----:B------:R-:W-:Y:S02]  /*1640*/  @!UP0 ULEA UR6, UR29, UR4, 0x3 ;  /* 0x000000041d068291 */ /* 0x000fe4000f8e18ff */
[----:B-1----:R-:W-:Y:S01]  /*1650*/  MOV R0, UR5 ;  /* 0x0000000500007c02 */ /* 0x002fe20008000f00 */
[----:B------:R-:W-:Y:S01]  /*1660*/  UMOV UR50, UR30 ;  /* 0x0000001e00327c82 */ /* 0x000fe20008000000 */
[----:B------:R-:W-:Y:S01]  /*1670*/  UMOV UR51, 0x40004040 ;  /* 0x4000404000337882 */ /* 0x000fe20000000000 */
[----:B------:R-:W-:Y:S01]  /*1680*/  UMOV UR52, UR28 ;  /* 0x0000001c00347c82 */ /* 0x000fe20008000000 */
[----:B------:R-:W-:Y:S01]  /*1690*/  UMOV UR53, 0x40004040 ;  /* 0x4000404000357882 */ /* 0x000fe20000000000 */
[----:B------:R-:W-:Y:S01]  /*16a0*/  UMOV UR54, UR26 ;  /* 0x0000001a00367c82 */ /* 0x000fe20008000000 */
[----:B------:R-:W-:Y:S01]  /*16b0*/  UMOV UR55, 0x40004040 ;  /* 0x4000404000377882 */ /* 0x000fe20000000000 */
[----:B------:R4:W-:Y:S01]  /*16c0*/  UTCQMMA gdesc[UR50], gdesc[UR42], tmem[UR9], tmem[UR40], idesc[UR41], UPT ;  /* 0x00ff282a320075ea */ /* 0x0009e2000b800309 */
[----:B------:R-:W-:Y:S01]  /*16d0*/  UMOV UR57, 0x40004040 ;  /* 0x4000404000397882 */ /* 0x000fe20000000000 */
[----:B------:R-:W-:Y:S01]  /*16e0*/  UMOV UR58, UR8 ;  /* 0x00000008003a7c82 */ /* 0x000fe20008000000 */
[----:B------:R-:W-:Y:S01]  /*16f0*/  UMOV UR59, 0x40004040 ;  /* 0x40004040003b7882 */ /* 0x000fe20000000000 */
[----:B------:R4:W-:Y:S01]  /*1700*/  UTCQMMA gdesc[UR54], gdesc[UR52], tmem[UR9], tmem[UR38], idesc[UR39], UPT ;  /* 0x00ff2634360075ea */ /* 0x0009e2000b800309 */
[----:B------:R4:W-:Y:S01]  /*1710*/  UTCQMMA gdesc[UR58], gdesc[UR56], tmem[UR9], tmem[UR36], idesc[UR37], UPT ;  /* 0x00ff24383a0075ea */ /* 0x0009e2000b800309 */
[----:B------:R4:W-:Y:S01]  /*1720*/  UTCBAR.MULTICAST [UR25], URZ, UR24 ;  /* 0x000000ff190073e9 */ /* 0x0009e20008000818 */
[----:B------:R4:W5:Y:S01]  /*1730*/  @!P0 SYNCS.PHASECHK.TRANS64.TRYWAIT P1, [UR6], R0 ;  /* 0x00000000ff0085a7 */ /* 0x0009620008021106 */
[----:B------:R-:W-:Y:S09]  /*1740*/  UISETP.NE.AND UP0, UPT, UR27, 0x20, UPT ;  /* 0x000000201b00788c */ /* 0x000ff2000bf05270 */
[----:B------:R-:W-:Y:S05]  /*1750*/  BRA.U UP0, `(.L_x_27) ;  /* 0xfffffffd003c7547 */ /* 0x000fea000b83ffff */
[----:B------:R-:W-:Y:S02]  /*1760*/  UIADD3 UR7, UPT, UPT, UR7, 0x30, URZ ;  /* 0x0000003007077890 */ /* 0x000fe4000fffe0ff */
[----:B------:R-:W-:-:S04]  /*1770*/  UIADD3 UR32, UPT, UPT, UR32, 0x1, URZ ;  /* 0x0000000120207890 */ /* 0x000fc8000fffe0ff */
[----:B------:R-:W-:-:S03]  /*1780*/  UISETP.NE.AND UP0, UPT, UR32, 0x2, UPT ;  /* 0x000000022000788c */ /* 0x000fc6000bf05270 */
[----:B------:R1:W-:Y:S01]  /*1790*/  UTCBAR.MULTICAST [UR7], URZ, UR22 ;  /* 0x000000ff070073e9 */ /* 0x0003e20008000816 */
[----:B------:R-:W-:Y:S02]  /*17a0*/  USEL UR32, UR32, URZ, UP0 ;  /* 0x000000ff20207287 */ /* 0x000fe40008000000 */
[----:B------:R-:W-:Y:S02]  /*17b0*/  USEL UR5, URZ, 0x1, UP0 ;  /* 0x00000001ff057887 */ /* 0x000fe40008000000 */
[----:B------:R-:W-:-:S04]  /*17c0*/  UISETP.GE.AND UP0, UPT, UR14, 0x40, UPT ;  /* 0x000000400e00788c */ /* 0x000fc8000bf06270 */
[----:B------:R-:W-:-:S05]  /*17d0*/  LOP3.LUT R5, R5, UR5, RZ, 0x3c, !PT ;  /* 0x0000000505057c12 */ /* 0x000fca000f8e3cff */
[----:B------:R-:W-:Y:S05]  /*17e0*/  BRA.U !UP0, `(.L_x_28) ;  /* 0xfffffff908e87547 */ /* 0x000fea000b83ffff */
[----:B------:R-:W-:-:S06]  /*17f0*/  UIADD3 UR32, UPT, UPT, UR32, 0x1, URZ ;  /* 0x0000000120207890 */ /* 0x000fcc000fffe0ff */
[----:B------:R-:W-:Y:S02]  /*1800*/  MOV R6, UR32 ;  /* 0x0000002000067c02 */ /* 0x000fe40008000f00 */
.L_x_23:
[----:B------:R-:W-:-:S04]  /*1810*/  ULOP3.LUT UR13, UR13, 0x1, URZ, 0xc0, !UPT ;  /* 0x000000010d0d7892 */ /* 0x000fc8000f8ec0ff */
[----:B------:R-:W-:-:S09]  /*1820*/  UISETP.NE.U32.AND UP0, UPT, UR13, 0x1, UPT ;  /* 0x000000010d00788c */ /* 0x000fd2000bf05070 */
[----:B------:R-:W-:Y:S05]  /*1830*/  BRA.U !UP0, `(.L_x_22) ;  /* 0x00000001082c7547 */ /* 0x000fea000b800000 */
[----:B-1--4-:R-:W1:Y:S01]  /*1840*/  S2R R0, SR_CgaCtaId ;  /* 0x0000000000007919 */ /* 0x012e620000008800 */
[C---:B------:R-:W-:Y:S02]  /*1850*/  ISETP.NE.AND P0, PT, R6.reuse, 0x2, PT ;  /* 0x000000020600780c */ /* 0x040fe40003f05270 */
[----:B------:R-:W-:Y:S02]  /*1860*/  MOV R2, 0x400 ;  /* 0x0000040000027802 */ /* 0x000fe40000000f00 */
[----:B------:R-:W-:Y:S02]  /*1870*/  SEL R4, RZ, 0x1, P0 ;  /* 0x00000001ff047807 */ /* 0x000fe40000000000 */
[----:B------:R-:W-:Y:S02]  /*1880*/  SEL R6, R6, RZ, P0 ;  /* 0x000000ff06067207 */ /* 0x000fe40000000000 */
[----:B------:R-:W-:-:S05]  /*1890*/  LOP3.LUT R4, R5, R4, RZ, 0x3c, !PT ;  /* 0x0000000405047212 */ /* 0x000fca00078e3cff */
[----:B------:R-:W-:Y:S01]  /*18a0*/  IMAD.U32 R4, R4, -0x80000000, RZ ;  /* 0x8000000004047824 */ /* 0x000fe200078e00ff */
[----:B-1----:R-:W-:-:S05]  /*18b0*/  LEA R0, R0, R2, 0x18 ;  /* 0x0000000200007211 */ /* 0x002fca00078ec0ff */
[----:B------:R-:W-:-:S04]  /*18c0*/  IMAD R0, R6, 0x8, R0 ;  /* 0x0000000806007824 */ /* 0x000fc800078e0200 */
[----:B------:R-:W1:Y:S02]  /*18d0*/  SYNCS.PHASECHK.TRANS64.TRYWAIT P0, [R0+URZ+0x40], R4 ;  /* 0x00004004000075a7 */ /* 0x000e6400080011ff */
[----:B-1----:R-:W-:Y:S05]  /*18e0*/  @!P0 BRA `(.L_x_29) ;  /* 0x00000028004c8947 */ /* 0x002fea0003800000 */
.L_x_22:
[----:B------:R-:W-:-:S06]  /*18f0*/  UISETP.GT.AND UP0, UPT, UR21, 0x3, UPT ;  /* 0x000000031500788c */ /* 0x000fcc000bf04270 */
[----:B------:R-:W-:-:S13]  /*1900*/  PLOP3.LUT P0, PT, PT, PT, UP0, 0x80, 0x8 ;  /* 0x000000000008781c */ /* 0x000fda0003f0f008 */
[----:B-12345:R-:W-:Y:S05]  /*1910*/  @P0 EXIT ;  /* 0x000000000000094d */ /* 0x03efea0003800000 */
[----:B------:R-:W-:-:S09]  /*1920*/  UISETP.NE.AND UP0, UPT, UR21, URZ, UPT ;  /* 0x000000ff1500728c */ /* 0x000fd2000bf05270 */
[----:B------:R-:W-:Y:S05]  /*1930*/  BRA.U UP0, `(.L_x_30) ;  /* 0x0000000100b87547 */ /* 0x000fea000b800000 */
[----:B------:R-:W1:Y:S01]  /*1940*/  S2UR UR6, SR_CgaCtaId ;  /* 0x00000000000679c3 */ /* 0x000e620000008800 */
[----:B------:R-:W-:Y:S01]  /*1950*/  NOP ;  /* 0x0000000000007918 */ /* 0x000fe20000000000 */
[----:B------:R-:W-:Y:S01]  /*1960*/  UMOV UR4, 0x40 ;  /* 0x0000004000047882 */ /* 0x000fe20000000000 */
[----:B------:R-:W-:Y:S01]  /*1970*/  UMOV UR5, 0x400 ;  /* 0x0000040000057882 */ /* 0x000fe20000000000 */
[----:B-1----:R-:W-:Y:S02]  /*1980*/  ULEA UR4, UR6, UR4, 0x18 ;  /* 0x0000000406047291 */ /* 0x002fe4000f8ec0ff */
[----:B------:R-:W-:-:S07]  /*1990*/  ULEA UR5, UR6, UR5, 0x18 ;  /* 0x0000000506057291 */ /* 0x000fce000f8ec0ff */
[----:B------:R-:W1:Y:S02]  /*19a0*/  LDS.U8 R0, [UR4] ;  /* 0x00000004ff007984 */ /* 0x000e640008000000 */
[----:B-1----:R-:W-:-:S13]  /*19b0*/  ISETP.NE.AND P0, PT, R0, RZ, PT ;  /* 0x000000ff0000720c */ /* 0x002fda0003f05270 */
[----:B------:R-:W-:Y:S05]  /*19c0*/  @P0 BRA `(.L_x_31) ;  /* 0x00000000007c0947 */ /* 0x000fea0003800000 */
[----:B------:R-:W-:-:S13]  /*19d0*/  ELECT P0, URZ, PT ;  /* 0x0000000000ff782f */ /* 0x000fda0003800000 */
[----:B------:R-:W-:Y:S05]  /*19e0*/  @!P0 BRA `(.L_x_32) ;  /* 0x0000000000848947 */ /* 0x000fea0003800000 */
[----:B------:R-:W-:Y:S01]  /*19f0*/  UMOV UR4, 0x10 ;  /* 0x0000001000047882 */ /* 0x000fe20000000000 */
[----:B------:R-:W-:-:S04]  /*1a00*/  IMAD.MOV.U32 R2, RZ, RZ, 0xffff ;  /* 0x0000ffffff027424 */ /* 0x000fc800078e00ff */
[----:B------:R-:W-:Y:S04]  /*1a10*/  DEPBAR.LE SB1, 0x36 ;  /* 0x00009d800000791a */ /* 0x000fe80000000000 */
[----:B------:R-:W1:Y:S02]  /*1a20*/  UTCATOMSWS.FIND_AND_SET.ALIGN UP0, UR4, UR4 ;  /* 0x00000004000475e3 */ /* 0x000e640008000800 */
[----:B-1----:R-:W-:Y:S01]  /*1a30*/  PLOP3.LUT P0, PT, PT, PT, UP0, 0x80, 0x8 ;  /* 0x000000000008781c */ /* 0x002fe20003f0f008 */
[----:B------:R-:W-:-:S03]  /*1a40*/  IMAD.U32 R5, RZ, RZ, UR4 ;  /* 0x00000004ff057e24 */ /* 0x000fc6000f8e00ff */
[----:B------:R-:W-:-:S04]  /*1a50*/  SEL R0, RZ, 0xffffffff, !P0 ;  /* 0xffffffffff007807 */ /* 0x000fc80004000000 */
[----:B------:R-:W-:Y:S01]  /*1a60*/  ISETP.NE.AND P0, PT, R0, RZ, PT ;  /* 0x000000ff0000720c */ /* 0x000fe20003f05270 */
[----:B------:R-:W-:-:S12]  /*1a70*/  IMAD.MOV.U32 R0, RZ, RZ, 0x1 ;  /* 0x00000001ff007424 */ /* 0x000fd800078e00ff */
[----:B------:R-:W-:Y:S05]  /*1a80*/  @P0 BRA `(.L_x_33) ;  /* 0x0000000000240947 */ /* 0x000fea0003800000 */
.L_x_34:
[----:B------:R-:W-:Y:S05]  /*1a90*/  NANOSLEEP 0x64 ;  /* 0x000000640000795d */ /* 0x000fea0003800000 */
[----:B------:R-:W-:-:S05]  /*1aa0*/  UMOV UR4, 0x10 ;  /* 0x0000001000047882 */ /* 0x000fca0000000000 */
[----:B------:R-:W-:Y:S04]  /*1ab0*/  DEPBAR.LE SB1, 0x36 ;  /* 0x00009d800000791a */ /* 0x000fe80000000000 */
[----:B------:R-:W1:Y:S02]  /*1ac0*/  UTCATOMSWS.FIND_AND_SET.ALIGN UP0, UR4, UR4 ;  /* 0x00000004000475e3 */ /* 0x000e640008000800 */
[----:B-1----:R-:W-:Y:S01]  /*1ad0*/  PLOP3.LUT P0, PT, PT, PT, UP0, 0x80, 0x8 ;  /* 0x000000000008781c */ /* 0x002fe20003f0f008 */
[----:B------:R-:W-:-:S03]  /*1ae0*/  IMAD.U32 R5, RZ, RZ, UR4 ;  /* 0x00000004ff057e24 */ /* 0x000fc6000f8e00ff */
[----:B------:R-:W-:-:S04]  /*1af0*/  SEL R4, RZ, 0xffffffff, !P0 ;  /* 0xffffffffff047807 */ /* 0x000fc80004000000 */
[----:B------:R-:W-:-:S13]  /*1b00*/  ISETP.NE.AND P0, PT, R4, RZ, PT ;  /* 0x000000ff0400720c */ /* 0x000fda0003f05270 */
[----:B------:R-:W-:Y:S05]  /*1b10*/  @!P0 BRA `(.L_x_34) ;  /* 0xfffffffc00dc8947 */ /* 0x000fea000383ffff */
.L_x_33:
[C---:B------:R-:W-:Y:S01]  /*1b20*/  VIADD R4, R5.reuse, 0x10 ;  /* 0x0000001005047836 */ /* 0x040fe20000000000 */
[----:B------:R-:W-:Y:S01]  /*1b30*/  UMOV UR4, 0x50 ;  /* 0x0000005000047882 */ /* 0x000fe20000000000 */
[----:B------:R-:W-:Y:S01]  /*1b40*/  SHF.L.U32 R2, R2, R5, RZ ;  /* 0x0000000502027219 */ /* 0x000fe200000006ff */
[----:B------:R-:W-:Y:S01]  /*1b50*/  ULEA UR4, UR6, UR4, 0x18 ;  /* 0x0000000406047291 */ /* 0x000fe2000f8ec0ff */
[----:B------:R-:W-:Y:S01]  /*1b60*/  IMAD.SHL.U32 R5, R5, 0x20, RZ ;  /* 0x0000002005057824 */ /* 0x000fe200078e00ff */
[----:B------:R-:W-:-:S04]  /*1b70*/  SHF.L.U32 R0, R0, R4, RZ ;  /* 0x0000000400007219 */ /* 0x000fc800000006ff */
[----:B------:R-:W-:-:S05]  /*1b80*/  LOP3.LUT R0, R0, R2, RZ, 0xfc, !PT ;  /* 0x0000000200007212 */ /* 0x000fca00078efcff */
[----:B------:R1:W-:Y:S04]  /*1b90*/  ATOMS.OR RZ, [UR4], R0 ;  /* 0x00000000ffff798c */ /* 0x0003e8000b000004 */
[----:B------:R1:W-:Y:S01]  /*1ba0*/  STS [UR5+0x58], R5 ;  /* 0x00005805ff007988 */ /* 0x0003e20008000805 */
[----:B------:R-:W-:Y:S05]  /*1bb0*/  BRA `(.L_x_32) ;  /* 0x0000000000107947 */ /* 0x000fea0003800000 */
.L_x_31:
[----:B------:R-:W-:Y:S02]  /*1bc0*/  MOV R0, 0xffffffff ;  /* 0xffffffff00007802 */ /* 0x000fe40000000f00 */
[----:B------:R-:W-:-:S03]  /*1bd0*/  MOV R4, 0x1c00 ;  /* 0x00001c0000047802 */ /* 0x000fc60000000f00 */
[----:B------:R1:W-:Y:S04]  /*1be0*/  STS [UR5+0x58], R0 ;  /* 0x00005800ff007988 */ /* 0x0003e80008000805 */
[----:B-1----:R-:W-:Y:S05]  /*1bf0*/  CALL.REL.NOINC `($__internal_1_$__cuda_sm10x_tcgen05_guardrail_trap_phase_invalid_during_alloc) ;  /* 0x0000002400c87944 */ /* 0x002fea0003c00000 */
.L_x_32:
[----:B------:R-:W-:Y:S05]  /*1c00*/  WARPSYNC.ALL ;  /* 0x0000000000007948 */ /* 0x000fea0003800000 */
[----:B------:R-:W-:Y:S01]  /*1c10*/  NOP ;  /* 0x0000000000007918 */ /* 0x000fe20000000000 */
.L_x_30:
[----:B------:R-:W2:Y:S08]  /*1c20*/  S2UR UR8, SR_CgaCtaId ;  /* 0x00000000000879c3 */ /* 0x000eb00000008800 */
[----:B------:R-:W-:Y:S06]  /*1c30*/  BAR.SYNC.DEFER_BLOCKING 0x2, 0xa0 ;  /* 0x0082800000007b1d */ /* 0x000fec0000010000 */
[----:B------:R-:W-:-:S02]  /*1c40*/  UMOV UR4, 0x400 ;  /* 0x0000040000047882 */ /* 0x000fc40000000000 */
[----:B------:R-:W3:Y:S01]  /*1c50*/  S2UR UR28, SR_CTAID.Z ;  /* 0x00000000001c79c3 */ /* 0x000ee20000002700 */
[----:B--2---:R-:W-:Y:S02]  /*1c60*/  ULEA UR8, UR8, UR4, 0x18 ;  /* 0x0000000408087291 */ /* 0x004fe4000f8ec0ff */
[----:B---3--:R-:W-:-:S07]  /*1c70*/  UISETP.GT.U32.AND UP0, UPT, UR28, 0x3f, UPT ;  /* 0x0000003f1c00788c */ /* 0x008fce000bf04070 */
[----:B-1----:R-:W1:Y:S02]  /*1c80*/  LDS R0, [UR8+0x58] ;  /* 0x00005808ff007984 */ /* 0x002e640008000800 */
[----:B-1----:R-:W-:Y:S01]  /*1c90*/  R2UR UR29, R0 ;  /* 0x00000000001d72ca */ /* 0x002fe200000e0000 */
[----:B------:R-:W-:-:S14]  /*1ca0*/  BRA.U UP0, `(.L_x_35) ;  /* 0x0000002100087547 */ /* 0x000fdc000b800000 */
[----:B------:R-:W1:Y:S01]  /*1cb0*/  LDCU.64 UR4, c[0x0][0x5c0] ;  /* 0x0000b800ff0477ac */ /* 0x000e620008000a00 */
[----:B------:R-:W-:Y:S01]  /*1cc0*/  SHF.R.U32.HI R0, RZ, 0x5, R3 ;  /* 0x00000005ff007819 */ /* 0x000fe20000011603 */
[----:B------:R-:W-:Y:S01]  /*1cd0*/  IMAD.SHL.U32 R2, R3, 0x40, RZ ;  /* 0x0000004003027824 */ /* 0x000fe200078e00ff */
[----:B------:R-:W2:Y:S01]  /*1ce0*/  S2UR UR22, SR_CTAID.X ;  /* 0x00000000001679c3 */ /* 0x000ea20000002500 */
[----:B------:R-:W-:Y:S01]  /*1cf0*/  UMOV UR9, 0x400 ;  /* 0x0000040000097882 */ /* 0x000fe20000000000 */
[----:B------:R-:W-:Y:S01]  /*1d00*/  R2UR UR21, R0 ;  /* 0x00000000001572ca */ /* 0x000fe200000e0000 */
[----:B------:R-:W3:Y:S01]  /*1d10*/  LDCU.64 UR30, c[0x0][0x348] ;  /* 0x00006900ff1e77ac */ /* 0x000ee20008000a00 */
[----:B------:R-:W-:Y:S01]  /*1d20*/  LOP3.LUT R2, R2, 0x7c0, RZ, 0xc0, !PT ;  /* 0x000007c002027812 */ /* 0x000fe200078ec0ff */
[----:B------:R-:W-:Y:S01]  /*1d30*/  UMOV UR25, URZ ;  /* 0x000000ff00197c82 */ /* 0x000fe20008000000 */
[----:B------:R-:W-:Y:S01]  /*1d40*/  UMOV UR24, URZ ;  /* 0x000000ff00187c82 */ /* 0x000fe20008000000 */
[----:B-1----:R-:W-:-:S08]  /*1d50*/  UIMAD.WIDE.U32 UR6, UR28, UR5, URZ ;  /* 0x000000051c0672a5 */ /* 0x002fd0000f8e00ff */
[----:B------:R-:W-:Y:S01]  /*1d60*/  IMAD.U32 R0, RZ, RZ, UR21 ;  /* 0x00000015ff007e24 */ /* 0x000fe2000f8e00ff */
[----:B------:R-:W-:Y:S02]  /*1d70*/  ULEA UR26, UR21, UR29, 0x15 ;  /* 0x0000001d151a7291 */ /* 0x000fe4000f8ea8ff */
[----:B------:R-:W-:Y:S01]  /*1d80*/  UIADD3 UR5, UPT, UPT, UR28, -UR7, URZ ;  /* 0x800000071c057290 */ /* 0x000fe2000fffe0ff */
[----:B------:R-:W-:-:S03]  /*1d90*/  IMAD R0, R0, 0x800, R2 ;  /* 0x0000080000007824 */ /* 0x000fc600078e0202 */
[----:B------:R-:W-:Y:S01]  /*1da0*/  USHF.R.U32.HI UR5, URZ, UR20, UR5 ;  /* 0x00000014ff057299 */ /* 0x000fe20008011605 */
[----:B------:R-:W-:Y:S01]  /*1db0*/  VIADD R4, R0, UR8 ;  /* 0x0000000800047c36 */ /* 0x000fe20008000000 */
[----:B--2---:R-:W-:Y:S01]  /*1dc0*/  USHF.L.U32 UR22, UR22, 0x7, URZ ;  /* 0x0000000716167899 */ /* 0x004fe200080006ff */
[----:B------:R-:W1:Y:S02]  /*1dd0*/  LDCU UR6, c[0x0][0x5d0] ;  /* 0x0000ba00ff0677ac */ /* 0x000e640008000800 */
[C---:B------:R-:W-:Y:S02]  /*1de0*/  VIADD R0, R4.reuse, 0x8420 ;  /* 0x0000842004007836 */ /* 0x040fe40000000000 */
[C---:B------:R-:W-:Y:S01]  /*1df0*/  VIADD R2, R4.reuse, 0x8430 ;  /* 0x0000843004027836 */ /* 0x040fe20000000000 */
[----:B------:R-:W-:Y:S01]  /*1e00*/  UIADD3 UR5, UPT, UPT, UR7, UR5, URZ ;  /* 0x0000000507057290 */ /* 0x000fe2000fffe0ff */
[C---:B------:R-:W-:Y:S01]  /*1e10*/  VIADD R6, R4.reuse, 0x430 ;  /* 0x0000043004067836 */ /* 0x040fe20000000000 */
[----:B------:R-:W-:Y:S01]  /*1e20*/  SHF.R.U32.HI R72, RZ, 0x3, R0 ;  /* 0x00000003ff487819 */ /* 0x000fe20000011600 */
[----:B------:R-:W-:Y:S01]  /*1e30*/  VIADD R5, R4, 0x420 ;  /* 0x0000042004057836 */ /* 0x000fe20000000000 */
[----:B------:R-:W-:Y:S01]  /*1e40*/  USHF.R.U32.HI UR14, URZ, UR19, UR5 ;  /* 0x00000013ff0e7299 */ /* 0x000fe20008011605 */
[----:B------:R-:W-:Y:S01]  /*1e50*/  SHF.R.U32.HI R73, RZ, 0x3, R2 ;  /* 0x00000003ff497819 */ /* 0x000fe20000011602 */
[----:B------:R-:W-:Y:S01]  /*1e60*/  ULOP3.LUT UR22, UR22, 0x180, URZ, 0xc0, !UPT ;  /* 0x0000018016167892 */ /* 0x000fe2000f8ec0ff */
[----:B------:R-:W-:Y:S01]  /*1e70*/  LOP3.LUT R72, R0, 0x30, R72, 0x78, !PT ;  /* 0x0000003000487812 */ /* 0x000fe200078e7848 */
[----:B------:R-:W-:Y:S01]  /*1e80*/  UIADD3 UR14, UPT, UPT, -UR14, URZ, URZ ;  /* 0x000000ff0e0e7290 */ /* 0x000fe2000fffe1ff */
[----:B------:R-:W-:Y:S01]  /*1e90*/  VIADD R0, R4, 0x8400 ;  /* 0x0000840004007836 */ /* 0x000fe20000000000 */
[----:B------:R-:W-:Y:S01]  /*1ea0*/  LOP3.LUT R73, R2, 0x30, R73, 0x78, !PT ;  /* 0x0000003002497812 */ /* 0x000fe200078e7849 */
[----:B------:R-:W-:Y:S01]  /*1eb0*/  VIADD R2, R4, 0x8410 ;  /* 0x0000841004027836 */ /* 0x000fe20000000000 */
[----:B------:R-:W-:Y:S01]  /*1ec0*/  UIMAD UR14, UR4, UR14, UR28 ;  /* 0x0000000e040e72a4 */ /* 0x000fe2000f8e021c */
[----:B------:R-:W-:Y:S01]  /*1ed0*/  SHF.R.U32.HI R69, RZ, 0x3, R6 ;  /* 0x00000003ff457819 */ /* 0x000fe20000011606 */
[----:B------:R-:W2:Y:S01]  /*1ee0*/  LDCU.64 UR4, c[0x0][0x5d8] ;  /* 0x0000bb00ff0477ac */ /* 0x000ea20008000a00 */
[----:B------:R-:W-:-:S02]  /*1ef0*/  SHF.R.U32.HI R70, RZ, 0x3, R0 ;  /* 0x00000003ff467819 */ /* 0x000fc40000011600 */
[----:B------:R-:W-:Y:S01]  /*1f00*/  SHF.R.U32.HI R71, RZ, 0x3, R2 ;  /* 0x00000003ff477819 */ /* 0x000fe20000011602 */
[----:B-1----:R-:W-:Y:S01]  /*1f10*/  UIMAD.WIDE.U32 UR6, UR14, UR6, URZ ;  /* 0x000000060e0672a5 */ /* 0x002fe2000f8e00ff */
[----:B------:R-:W-:Y:S01]  /*1f20*/  LOP3.LUT R70, R0, 0x30, R70, 0x78, !PT ;  /* 0x0000003000467812 */ /* 0x000fe200078e7846 */
[----:B------:R-:W-:Y:S01]  /*1f30*/  VIADD R0, R4, 0x400 ;  /* 0x0000040004007836 */ /* 0x000fe20000000000 */
[----:B------:R-:W-:Y:S01]  /*1f40*/  LOP3.LUT R71, R2, 0x30, R71, 0x78, !PT ;  /* 0x0000003002477812 */ /* 0x000fe200078e7847 */
[----:B------:R-:W-:Y:S01]  /*1f50*/  UIADD3 UR6, UPT, UPT, UR14, -UR7, URZ ;  /* 0x800000070e067290 */ /* 0x000fe2000fffe0ff */
[----:B------:R-:W-:Y:S01]  /*1f60*/  VIADD R4, R4, 0x410 ;  /* 0x0000041004047836 */ /* 0x000fe20000000000 */
[----:B------:R-:W-:Y:S02]  /*1f70*/  SHF.R.U32.HI R68, RZ, 0x3, R5 ;  /* 0x00000003ff447819 */ /* 0x000fe40000011605 */
[----:B------:R-:W-:Y:S01]  /*1f80*/  USHF.R.U32.HI UR6, URZ, UR18, UR6 ;  /* 0x00000012ff067299 */ /* 0x000fe20008011606 */
[----:B------:R-:W-:-:S02]  /*1f90*/  SHF.R.U32.HI R2, RZ, 0x3, R0 ;  /* 0x00000003ff027819 */ /* 0x000fc40000011600 */
[----:B------:R-:W-:Y:S01]  /*1fa0*/  SHF.R.U32.HI R3, RZ, 0x3, R4 ;  /* 0x00000003ff037819 */ /* 0x000fe20000011604 */
[----:B------:R-:W-:Y:S01]  /*1fb0*/  UIADD3 UR6, UPT, UPT, UR7, UR6, URZ ;  /* 0x0000000607067290 */ /* 0x000fe2000fffe0ff */
[----:B------:R-:W-:Y:S01]  /*1fc0*/  LOP3.LUT R2, R0, 0x30, R2, 0x78, !PT ;  /* 0x0000003000027812 */ /* 0x000fe200078e7802 */
[----:B------:R-:W-:Y:S01]  /*1fd0*/  IMAD.MOV.U32 R0, RZ, RZ, RZ ;  /* 0x000000ffff007224 */ /* 0x000fe200078e00ff */
[----:B------:R-:W-:Y:S01]  /*1fe0*/  LOP3.LUT R69, R6, 0x30, R69, 0x78, !PT ;  /* 0x0000003006457812 */ /* 0x000fe200078e7845 */
[----:B------:R-:W-:Y:S01]  /*1ff0*/  USHF.R.U32.HI UR6, URZ, UR17, UR6 ;  /* 0x00000011ff067299 */ /* 0x000fe20008011606 */
[----:B------:R-:W-:Y:S02]  /*2000*/  LOP3.LUT R68, R5, 0x30, R68, 0x78, !PT ;  /* 0x0000003005447812 */ /* 0x000fe400078e7844 */
[----:B------:R-:W-:Y:S01]  /*2010*/  LOP3.LUT R3, R4, 0x30, R3, 0x78, !PT ;  /* 0x0000003004037812 */ /* 0x000fe200078e7803 */
[----:B--2---:R-:W-:-:S07]  /*2020*/  UIMAD.WIDE.U32 UR10, UR6, UR5, URZ ;  /* 0x00000005060a72a5 */ /* 0x004fce000f8e00ff */
[----:B------:R-:W-:Y:S02]  /*2030*/  UMOV UR7, UR11 ;  /* 0x0000000b00077c82 */ /* 0x000fe40008000000 */
[----:B------:R-:W-:Y:S02]  /*2040*/  UIADD3 UR5, UPT, UPT, UR6, -UR7, URZ ;  /* 0x8000000706057290 */ /* 0x000fe4000fffe0ff */
[----:B------:R-:W1:Y:S01]  /*2050*/  LDCU UR11, c[0x0][0x374] ;  /* 0x00006e80ff0b77ac */ /* 0x000e620008000800 */
[----:B------:R-:W1:Y:S01]  /*2060*/  LDCU UR10, c[0x0][0x370] ;  /* 0x00006e00ff0a77ac */ /* 0x000e620008000800 */
[----:B------:R-:W-:Y:S01]  /*2070*/  USHF.R.U32.HI UR5, URZ, UR16, UR5 ;  /* 0x00000010ff057299 */ /* 0x000fe20008011605 */
[----:B------:R-:W2:Y:S03]  /*2080*/  LDCU UR8, c[0x0][0x378] ;  /* 0x00006f00ff0877ac */ /* 0x000ea60008000800 */
[----:B------:R-:W-:Y:S01]  /*2090*/  UIADD3 UR5, UPT, UPT, UR7, UR5, URZ ;  /* 0x0000000507057290 */ /* 0x000fe2000fffe0ff */
[----:B------:R-:W4:Y:S03]  /*20a0*/  S2UR UR7, SR_CgaCtaId ;  /* 0x00000000000779c3 */ /* 0x000f260000008800 */
[----:B------:R-:W-:-:S04]  /*20b0*/  USHF.R.U32.HI UR5, URZ, UR15, UR5 ;  /* 0x0000000fff057299 */ /* 0x000fc80008011605 */
[----:B------:R-:W-:Y:S02]  /*20c0*/  UIADD3 UR5, UPT, UPT, -UR5, URZ, URZ ;  /* 0x000000ff05057290 */ /* 0x000fe4000fffe1ff */
[----:B-1----:R-:W-:Y:S01]  /*20d0*/  UIMAD UR10, UR11, UR10, URZ ;  /* 0x0000000a0b0a72a4 */ /* 0x002fe2000f8e02ff */
[----:B------:R-:W1:Y:S01]  /*20e0*/  S2UR UR11, SR_CTAID.Y ;  /* 0x00000000000b79c3 */ /* 0x000e620000002600 */
[----:B------:R-:W-:Y:S02]  /*20f0*/  UIMAD UR4, UR4, UR5, UR6 ;  /* 0x00000005040472a4 */ /* 0x000fe4000f8e0206 */
[----:B--2---:R-:W-:Y:S02]  /*2100*/  UIMAD UR8, UR10, UR8, URZ ;  /* 0x000000080a0872a4 */ /* 0x004fe4000f8e02ff */
[----:B------:R-:W-:Y:S02]  /*2110*/  UIADD3 UR6, UPT, UPT, -UR6, URZ, URZ ;  /* 0x000000ff06067290 */ /* 0x000fe4000fffe1ff */
[----:B------:R-:W-:Y:S01]  /*2120*/  USHF.R.S32.HI UR27, URZ, 0x1f, UR8 ;  /* 0x0000001fff1b7899 */ /* 0x000fe20008011408 */
[----:B------:R-:W2:Y:S03]  /*2130*/  LDCU UR5, c[0x0][0x5cc] ;  /* 0x0000b980ff0577ac */ /* 0x000ea60008000800 */
[----:B------:R-:W-:-:S02]  /*2140*/  ULEA.HI UR27, UR27, UR8, URZ, 0x3 ;  /* 0x000000081b1b7291 */ /* 0x000fc4000f8f18ff */
[----:B----4-:R-:W-:Y:S02]  /*2150*/  ULEA UR7, UR7, UR9, 0x18 ;  /* 0x0000000907077291 */ /* 0x010fe4000f8ec0ff */
[----:B-123--:R-:W-:-:S12]  /*2160*/  UIMAD UR14, UR5, UR6, UR14 ;  /* 0x00000006050e72a4 */ /* 0x00efd8000f8e020e */
.L_x_39:
[----:B------:R-:W-:Y:S01]  /*2170*/  ULEA UR23, UR24, UR7, 0x3 ;  /* 0x0000000718177291 */ /* 0x000fe2000f8e18ff */
[----:B------:R-:W-:Y:S01]  /*2180*/  SHF.L.U32 R6, R0, 0x1f, RZ ;  /* 0x0000001f00067819 */ /* 0x000fe200000006ff */
[----:B------:R-:W1:Y:S01]  /*2190*/  S2UR UR32, SR_CgaCtaId ;  /* 0x00000000002079c3 */ /* 0x000e620000008800 */
[----:B------:R-:W-:Y:S02]  /*21a0*/  UIADD3 UR5, UPT, UPT, UR4, UR4, URZ ;  /* 0x0000000404057290 */ /* 0x000fe4000fffe0ff */
[----:B------:R-:W-:Y:S02]  /*21b0*/  UIADD3 UR40, UP1, UPT, UR30, 0x140, URZ ;  /* 0x000001401e287890 */ /* 0x000fe4000ff3e0ff */
[----:B------:R-:W-:Y:S02]  /*21c0*/  ULOP3.LUT UR5, UR5, 0x1, UR11, 0xf8, !UPT ;  /* 0x0000000105057892 */ /* 0x000fe4000f8ef80b */
[----:B------:R-:W-:Y:S01]  /*21d0*/  UIADD3 UR38, UP0, UPT, UR30, 0x1c0, URZ ;  /* 0x000001c01e267890 */ /* 0x000fe2000ff1e0ff */
[----:B------:R-:W2:Y:S01]  /*21e0*/  SYNCS.PHASECHK.TRANS64.TRYWAIT P0, [UR23+0x30], R6 ;  /* 0x00003006ff0075a7 */ /* 0x000ea20008001117 */
[----:B------:R-:W-:Y:S01]  /*21f0*/  UMOV UR4, 0x400 ;  /* 0x0000040000047882 */ /* 0x000fe20000000000 */
[----:B------:R-:W-:-:S02]  /*2200*/  USHF.L.U32 UR13, UR5, 0x8, URZ ;  /* 0x00000008050d7899 */ /* 0x000fc400080006ff */
[----:B------:R-:W-:Y:S02]  /*2210*/  ULEA UR37, UR24, UR26, 0x8 ;  /* 0x0000001a18257291 */ /* 0x000fe4000f8e40ff */
[----:B------:R-:W-:Y:S01]  /*2220*/  USHF.L.U32 UR36, UR25, 0x3, URZ ;  /* 0x0000000319247899 */ /* 0x000fe200080006ff */
[----:B------:R-:W3:Y:S01]  /*2230*/  LDCU UR33, c[0x0][0x5e4] ;  /* 0x0000bc80ff2177ac */ /* 0x000ee20008000800 */
[----:B------:R-:W-:Y:S02]  /*2240*/  ULEA UR14, UR14, UR22, 0x9 ;  /* 0x000000160e0e7291 */ /* 0x000fe4000f8e48ff */
[----:B------:R-:W-:Y:S02]  /*2250*/  UIADD3.X UR41, UPT, UPT, URZ, UR31, URZ, UP1, !UPT ;  /* 0x0000001fff297290 */ /* 0x000fe40008ffe4ff */
[----:B-1----:R-:W-:Y:S02]  /*2260*/  ULEA UR32, UR32, UR4, 0x18 ;  /* 0x0000000420207291 */ /* 0x002fe4000f8ec0ff */
[----:B------:R-:W-:-:S02]  /*2270*/  UIADD3.X UR39, UPT, UPT, URZ, UR31, URZ, UP0, !UPT ;  /* 0x0000001fff277290 */ /* 0x000fc400087fe4ff */
[----:B------:R-:W-:Y:S01]  /*2280*/  USHF.L.U32 UR5, UR5, 0x7, URZ ;  /* 0x0000000705057899 */ /* 0x000fe200080006ff */
[----:B--23--:R-:W-:Y:S11]  /*2290*/  @!P0 BRA `(.L_x_36) ;  /* 0x0000001c00f88947 */ /* 0x00cff60003800000 */
.L_x_53:
[----:B------:R-:W-:Y:S01]  /*22a0*/  UMOV UR35, 0x1 ;  /* 0x0000000100237882 */ /* 0x000fe20000000000 */
[----:B------:R-:W-:-:S05]  /*22b0*/  UMOV UR34, UR36 ;  /* 0x0000002400227c82 */ /* 0x000fca0008000000 */
.L_x_38:
[----:B-1----:R-:W-:Y:S01]  /*22c0*/  LDTM.x32 R36, tmem[UR37+0x20] ;  /* 0x00002025002479ee */ /* 0x002fe200082c0000 */
[----:B-1----:R-:W1:Y:S01]  /*22d0*/  LDTM.x32 R4, tmem[UR37] ;  /* 0x00000025000479ee */ /* 0x002e6200082c0000 */
[----:B------:R-:W-:Y:S02]  /*22e0*/  USHF.R.S32.HI UR12, URZ, 0x1f, UR34 ;  /* 0x0000001fff0c7899 */ /* 0x000fe40008011422 */
[----:B------:R-:W-:Y:S02]  /*22f0*/  UIADD3 UR4, UPT, UPT, UR34, 0x1, URZ ;  /* 0x0000000122047890 */ /* 0x000fe4000fffe0ff */
[----:B------:R-:W-:Y:S02]  /*2300*/  ULEA.HI UR12, UR12, UR34, URZ, 0x2 ;  /* 0x000000220c0c7291 */ /* 0x000fe4000f8f10ff */
[----:B------:R-:W-:Y:S02]  /*2310*/  USHF.R.S32.HI UR8, URZ, 0x1f, UR4 ;  /* 0x0000001fff087899 */ /* 0x000fe40008011404 */
[----:B------:R-:W-:-:S02]  /*2320*/  ULOP3.LUT UR12, UR12, 0xfffffffc, URZ, 0xc0, !UPT ;  /* 0xfffffffc0c0c7892 */ /* 0x000fc4000f8ec0ff */
[----:B------:R-:W-:Y:S02]  /*2330*/  ULEA.HI UR8, UR8, UR4, URZ, 0x2 ;  /* 0x0000000408087291 */ /* 0x000fe4000f8f10ff */
[----:B------:R-:W-:Y:S02]  /*2340*/  UIADD3 UR12, UPT, UPT, -UR12, UR34, URZ ;  /* 0x000000220c0c7290 */ /* 0x000fe4000fffe1ff */
[----:B------:R-:W-:Y:S02]  /*2350*/  ULOP3.LUT UR8, UR8, 0xfffffffc, URZ, 0xc0, !UPT ;  /* 0xfffffffc08087892 */ /* 0x000fe4000f8ec0ff */
[----:B------:R-:W-:Y:S02]  /*2360*/  UISETP.NE.AND UP0, UPT, UR21, URZ, UPT ;  /* 0x000000ff1500728c */ /* 0x000fe4000bf05270 */
[----:B------:R-:W-:Y:S01]  /*2370*/  MOV R74, UR12 ;  /* 0x0000000c004a7c02 */ /* 0x000fe20008000f00 */
[----:B------:R-:W-:Y:S02]  /*2380*/  UIADD3 UR8, UPT, UPT, UR4, -UR8, URZ ;  /* 0x8000000804087290 */ /* 0x000fe4000fffe0ff */
[----:B------:R-:W-:Y:S01]  /*2390*/  ULEA.HI UR4, UR36, UR36, URZ, 0x1 ;  /* 0x0000002424047291 */ /* 0x000fe2000f8f08ff */
[----:B------:R-:W-:Y:S01]  /*23a0*/  LEA R79, R74, R2, 0xd ;  /* 0x000000024a4f7211 */ /* 0x000fe200078e68ff */
[----:B-1----:R-:W-:Y:S01]  /*23b0*/  FMUL R75, R7, UR33 ;  /* 0x00000021074b7c20 */ /* 0x002fe20008400000 */
[----:B------:R-:W-:Y:S01]  /*23c0*/  FMUL R76, R6, UR33 ;  /* 0x00000021064c7c20 */ /* 0x000fe20008400000 */
[----:B------:R-:W-:Y:S01]  /*23d0*/  FMUL R77, R5, UR33 ;  /* 0x00000021054d7c20 */ /* 0x000fe20008400000 */
[----:B------:R-:W-:Y:S01]  /*23e0*/  FMUL R78, R4, UR33 ;  /* 0x00000021044e7c20 */ /* 0x000fe20008400000 */
[----:B------:R-:W-:Y:S01]  /*23f0*/  FMUL R9, R9, UR33 ;  /* 0x0000002109097c20 */ /* 0x000fe20008400000 */
[----:B------:R-:W-:Y:S01]  /*2400*/  FMUL R8, R8, UR33 ;  /* 0x0000002108087c20 */ /* 0x000fe20008400000 */
[----:B------:R-:W-:Y:S01]  /*2410*/  FMUL R11, R11, UR33 ;  /* 0x000000210b0b7c20 */ /* 0x000fe20008400000 */
[----:B------:R-:W-:Y:S01]  /*2420*/  FMUL R10, R10, UR33 ;  /* 0x000000210a0a7c20 */ /* 0x000fe20008400000 */
[----:B------:R-:W-:Y:S01]  /*2430*/  F2FP.BF16.F32.PACK_AB R5, R75, R76 ;  /* 0x0000004c4b05723e */ /* 0x000fe200000010ff */
[----:B------:R-:W-:Y:S01]  /*2440*/  FMUL R53, R53, UR33 ;  /* 0x0000002135357c20 */ /* 0x000fe20008400000 */
[----:B------:R-:W-:Y:S01]  /*2450*/  F2FP.BF16.F32.PACK_AB R4, R77, R78 ;  /* 0x0000004e4d04723e */ /* 0x000fe200000010ff */
[----:B------:R-:W-:Y:S01]  /*2460*/  FMUL R52, R52, UR33 ;  /* 0x0000002134347c20 */ /* 0x000fe20008400000 */
[----:B------:R-:W-:Y:S01]  /*2470*/  F2FP.BF16.F32.PACK_AB R6, R9, R8 ;  /* 0x000000080906723e */ /* 0x000fe200000010ff */
[----:B------:R-:W-:Y:S01]  /*2480*/  FMUL R13, R13, UR33 ;  /* 0x000000210d0d7c20 */ /* 0x000fe20008400000 */
[----:B------:R-:W-:Y:S01]  /*2490*/  F2FP.BF16.F32.PACK_AB R7, R11, R10 ;  /* 0x0000000a0b07723e */ /* 0x000fe200000010ff */
[----:B------:R-:W-:Y:S01]  /*24a0*/  FMUL R12, R12, UR33 ;  /* 0x000000210c0c7c20 */ /* 0x000fe20008400000 */
[----:B------:R-:W-:Y:S01]  /*24b0*/  FMUL R14, R14, UR33 ;  /* 0x000000210e0e7c20 */ /* 0x000fe20008400000 */
[----:B------:R-:W-:Y:S01]  /*24c0*/  FMUL R17, R17, UR33 ;  /* 0x0000002111117c20 */ /* 0x000fe20008400000 */
[----:B------:R-:W-:Y:S01]  /*24d0*/  FMUL R16, R16, UR33 ;  /* 0x0000002110107c20 */ /* 0x000fe20008400000 */
[----:B------:R1:W-:Y:S01]  /*24e0*/  STS.128 [R79], R4 ;  /* 0x000000044f007388 */ /* 0x0003e20000000c00 */
[----:B------:R-:W-:Y:S01]  /*24f0*/  FMUL R19, R19, UR33 ;  /* 0x0000002113137c20 */ /* 0x000fe20008400000 */
[----:B------:R-:W-:Y:S01]  /*2500*/  FMUL R80, R18, UR33 ;  /* 0x0000002112507c20 */ /* 0x000fe20008400000 */
[----:B------:R-:W-:Y:S01]  /*2510*/  LEA R82, R74, R3, 0xd ;  /* 0x000000034a527211 */ /* 0x000fe200078e68ff */
[----:B------:R-:W-:Y:S01]  /*2520*/  FMUL R54, R54, UR33 ;  /* 0x0000002136367c20 */ /* 0x000fe20008400000 */
        /* <DEDUP_REMOVED lines=8> */
[----:B------:R-:W-:Y:S01]  /*25b0*/  FMUL R86, R56, -1.4426950216293334961 ;  /* 0xbfb8aa3b38567820 */ /* 0x000fe20000400000 */
[----:B------:R-:W-:Y:S01]  /*25c0*/  FMUL R55, R55, UR33 ;  /* 0x0000002137377c20 */ /* 0x000fe20008400000 */
[----:B------:R-:W-:Y:S01]  /*25d0*/  FMUL R57, R57, UR33 ;  /* 0x0000002139397c20 */ /* 0x000fe20008400000 */
[----:B------:R-:W-:Y:S01]  /*25e0*/  LEA R24, R74, R68, 0xd ;  /* 0x000000444a187211 */ /* 0x000fe200078e68ff */
[----:B------:R-:W-:Y:S01]  /*25f0*/  FMUL R45, R45, UR33 ;  /* 0x000000212d2d7c20 */ /* 0x000fe20008400000 */
[----:B------:R-:W-:Y:S01]  /*2600*/  FMUL R81, R55, -1.4426950216293334961 ;  /* 0xbfb8aa3b37517820 */ /* 0x000fe20000400000 */
[----:B------:R-:W-:Y:S01]  /*2610*/  FMUL R84, R57, -1.4426950216293334961 ;  /* 0xbfb8aa3b39547820 */ /* 0x000fe20000400000 */
[----:B------:R-:W-:Y:S01]  /*2620*/  MUFU.EX2 R86, R86 ;  /* 0x0000005600567308 */ /* 0x000fe20000000800 */
[----:B------:R-:W-:Y:S01]  /*2630*/  FMUL R47, R47, UR33 ;  /* 0x000000212f2f7c20 */ /* 0x000fe20008400000 */
[----:B------:R-:W-:Y:S01]  /*2640*/  FMUL R48, R48, UR33 ;  /* 0x0000002130307c20 */ /* 0x000fe20008400000 */
[----:B------:R-:W-:Y:S01]  /*2650*/  FMUL R49, R49, UR33 ;  /* 0x0000002131317c20 */ /* 0x000fe20008400000 */
[----:B------:R-:W-:Y:S01]  /*2660*/  FMUL R50, R50, UR33 ;  /* 0x0000002132327c20 */ /* 0x000fe20008400000 */
[----:B------:R-:W-:Y:S01]  /*2670*/  FMUL R44, R44, UR33 ;  /* 0x000000212c2c7c20 */ /* 0x000fe20008400000 */
[----:B------:R-:W-:Y:S01]  /*2680*/  FMUL R88, R48, -1.4426950216293334961 ;  /* 0xbfb8aa3b30587820 */ /* 0x000fe20000400000 */
[----:B------:R-:W-:Y:S01]  /*2690*/  FMUL R87, R49, -1.4426950216293334961 ;  /* 0xbfb8aa3b31577820 */ /* 0x000fe20000400000 */
[----:B------:R-:W2:Y:S01]  /*26a0*/  MUFU.EX2 R81, R81 ;  /* 0x0000005100517308 */ /* 0x000ea20000000800 */
[----:B------:R-:W-:Y:S01]  /*26b0*/  FMUL R90, R50, -1.4426950216293334961 ;  /* 0xbfb8aa3b325a7820 */ /* 0x000fe20000400000 */
[----:B------:R-:W-:Y:S01]  /*26c0*/  FMUL R51, R51, UR33 ;  /* 0x0000002133337c20 */ /* 0x000fe20008400000 */
[----:B-1----:R-:W-:Y:S01]  /*26d0*/  FMUL R4, R53, -1.4426950216293334961 ;  /* 0xbfb8aa3b35047820 */ /* 0x002fe20000400000 */
[----:B------:R-:W-:Y:S01]  /*26e0*/  FMUL R79, R15, UR33 ;  /* 0x000000210f4f7c20 */ /* 0x000fe20008400000 */
[----:B------:R-:W-:Y:S01]  /*26f0*/  F2FP.BF16.F32.PACK_AB R6, R17, R16 ;  /* 0x000000101106723e */ /* 0x000fe200000010ff */
[----:B------:R-:W-:Y:S01]  /*2700*/  FMUL R89, R51, -1.4426950216293334961 ;  /* 0xbfb8aa3b33597820 */ /* 0x000fe20000400000 */
[----:B------:R-:W-:Y:S01]  /*2710*/  F2FP.BF16.F32.PACK_AB R7, R19, R80 ;  /* 0x000000501307723e */ /* 0x000fe200000010ff */
[----:B------:R1:W3:Y:S01]  /*2720*/  MUFU.EX2 R15, R4 ;  /* 0x00000004000f7308 */ /* 0x0002e20000000800 */
[----:B------:R-:W-:Y:S01]  /*2730*/  F2FP.BF16.F32.PACK_AB R5, R79, R14 ;  /* 0x0000000e4f05723e */ /* 0x000fe200000010ff */
[----:B------:R-:W-:Y:S01]  /*2740*/  FMUL R39, R39, UR33 ;  /* 0x0000002127277c20 */ /* 0x000fe20008400000 */
[----:B------:R-:W-:Y:S01]  /*2750*/  FMUL R46, R46, UR33 ;  /* 0x000000212e2e7c20 */ /* 0x000fe20008400000 */
[----:B------:R-:W-:Y:S01]  /*2760*/  FMUL R61, R61, UR33 ;  /* 0x000000213d3d7c20 */ /* 0x000fe20008400000 */
[----:B------:R-:W-:Y:S01]  /*2770*/  FMUL R41, R41, UR33 ;  /* 0x0000002129297c20 */ /* 0x000fe20008400000 */
[----:B------:R-:W-:Y:S01]  /*2780*/  FMUL R29, R29, UR33 ;  /* 0x000000211d1d7c20 */ /* 0x000fe20008400000 */
[----:B------:R-:W-:Y:S01]  /*2790*/  FMUL R28, R28, UR33 ;  /* 0x000000211c1c7c20 */ /* 0x000fe20008400000 */
[----:B------:R-:W4:Y:S01]  /*27a0*/  MUFU.EX2 R84, R84 ;  /* 0x0000005400547308 */ /* 0x000f220000000800 */
[----:B--2---:R-:W-:Y:S01]  /*27b0*/  FADD R81, R81, 1 ;  /* 0x3f80000051517421 */ /* 0x004fe20000000000 */
[----:B------:R-:W-:Y:S01]  /*27c0*/  FMUL R31, R31, UR33 ;  /* 0x000000211f1f7c20 */ /* 0x000fe20008400000 */
[----:B------:R-:W-:Y:S01]  /*27d0*/  FMUL R30, R30, UR33 ;  /* 0x000000211e1e7c20 */ /* 0x000fe20008400000 */
[----:B------:R-:W-:Y:S01]  /*27e0*/  FMUL R33, R33, UR33 ;  /* 0x0000002121217c20 */ /* 0x000fe20008400000 */
[----:B------:R-:W-:Y:S01]  /*27f0*/  FMUL R32, R32, UR33 ;  /* 0x0000002120207c20 */ /* 0x000fe20008400000 */
[----:B------:R-:W-:Y:S01]  /*2800*/  FMUL R35, R35, UR33 ;  /* 0x0000002123237c20 */ /* 0x000fe20008400000 */
[----:B------:R-:W-:Y:S01]  /*2810*/  FMUL R34, R34, UR33 ;  /* 0x0000002122227c20 */ /* 0x000fe20008400000 */
[----:B------:R-:W2:Y:S01]  /*2820*/  MUFU.EX2 R88, R88 ;  /* 0x0000005800587308 */ /* 0x000ea20000000800 */
[----:B-1----:R-:W-:Y:S01]  /*2830*/  FMUL R4, R52, -1.4426950216293334961 ;  /* 0xbfb8aa3b34047820 */ /* 0x002fe20000400000 */
[----:B---3--:R-:W-:Y:S01]  /*2840*/  FADD R15, R15, 1 ;  /* 0x3f8000000f0f7421 */ /* 0x008fe20000000000 */
[----:B------:R-:W-:Y:S01]  /*2850*/  LEA R74, R74, R69, 0xd ;  /* 0x000000454a4a7211 */ /* 0x000fe200078e68ff */
[----:B------:R-:W-:-:S04]  /*2860*/  ULOP3.LUT UR4, UR4, 0xfffffffe, URZ, 0xc0, !UPT ;  /* 0xfffffffe04047892 */ /* 0x000fc8000f8ec0ff */
[----:B------:R1:W3:Y:S01]  /*2870*/  MUFU.EX2 R18, R4 ;  /* 0x0000000400127308 */ /* 0x0002e20000000800 */
[----:B----4-:R-:W-:Y:S01]  /*2880*/  FADD R84, R84, 1 ;  /* 0x3f80000054547421 */ /* 0x010fe20000000000 */
[----:B------:R-:W-:-:S06]  /*2890*/  UIADD3 UR4, UPT, UPT, -UR4, UR36, URZ ;  /* 0x0000002404047290 */ /* 0x000fcc000fffe1ff */
[----:B------:R-:W4:Y:S01]  /*28a0*/  MUFU.RCP R15, R15 ;  /* 0x0000000f000f7308 */ /* 0x000f220000001000 */
[----:B--2---:R-:W-:-:S07]  /*28b0*/  FADD R88, R88, 1 ;  /* 0x3f80000058587421 */ /* 0x004fce0000000000 */
[----:B------:R-:W2:Y:S01]  /*28c0*/  MUFU.EX2 R87, R87 ;  /* 0x0000005700577308 */ /* 0x000ea20000000800 */
[----:B-1----:R-:W-:Y:S01]  /*28d0*/  F2FP.BF16.F32.PACK_AB R4, R13, R12 ;  /* 0x0000000c0d04723e */ /* 0x002fe200000010ff */
[----:B---3--:R-:W-:-:S04]  /*28e0*/  FADD R18, R18, 1 ;  /* 0x3f80000012127421 */ /* 0x008fc80000000000 */
[----:B------:R1:W-:Y:S02]  /*28f0*/  STS.128 [R82], R4 ;  /* 0x0000000452007388 */ /* 0x0003e40000000c00 */
[----:B------:R-:W3:Y:S01]  /*2900*/  MUFU.RCP R18, R18 ;  /* 0x0000001200127308 */ /* 0x000ee20000001000 */
[----:B----4-:R-:W-:Y:S01]  /*2910*/  FMUL R26, R53, R15 ;  /* 0x0000000f351a7220 */ /* 0x010fe20000400000 */
[----:B------:R-:W-:-:S03]  /*2920*/  FMUL R15, R38, UR33 ;  /* 0x00000021260f7c20 */ /* 0x000fc60008400000 */
[----:B------:R-:W-:-:S03]  /*2930*/  FMUL R26, R21, R26 ;  /* 0x0000001a151a7220 */ /* 0x000fc60000400000 */
[----:B------:R-:W-:Y:S01]  /*2940*/  MUFU.RCP R38, R81 ;  /* 0x0000005100267308 */ /* 0x000fe20000001000 */
[----:B--2---:R-:W-:-:S07]  /*2950*/  FADD R87, R87, 1 ;  /* 0x3f80000057577421 */ /* 0x004fce0000000000 */
[----:B------:R-:W-:Y:S01]  /*2960*/  MUFU.EX2 R90, R90 ;  /* 0x0000005a005a7308 */ /* 0x000fe20000000800 */
[----:B---3--:R-:W-:-:S07]  /*2970*/  FMUL R18, R52, R18 ;  /* 0x0000001234127220 */ /* 0x008fce0000400000 */
[----:B------:R-:W2:Y:S01]  /*2980*/  MUFU.EX2 R89, R89 ;  /* 0x0000005900597308 */ /* 0x000ea20000000800 */
[----:B-1----:R-:W-:Y:S01]  /*2990*/  FMUL R4, R54, -1.4426950216293334961 ;  /* 0xbfb8aa3b36047820 */ /* 0x002fe20000400000 */
[----:B------:R-:W-:Y:S01]  /*29a0*/  FMUL R82, R23, UR33 ;  /* 0x0000002117527c20 */ /* 0x000fe20008400000 */
[----:B------:R-:W-:-:S05]  /*29b0*/  F2FP.BF16.F32.PACK_AB R6, R25, R83 ;  /* 0x000000531906723e */ /* 0x000fca00000010ff */
[----:B------:R-:W1:Y:S01]  /*29c0*/  MUFU.EX2 R23, R4 ;  /* 0x0000000400177308 */ /* 0x000e620000000800 */
[----:B------:R-:W-:Y:S02]  /*29d0*/  F2FP.BF16.F32.PACK_AB R7, R27, R85 ;  /* 0x000000551b07723e */ /* 0x000fe400000010ff */
[----:B------:R-:W-:Y:S01]  /*29e0*/  F2FP.BF16.F32.PACK_AB R5, R82, R22 ;  /* 0x000000165205723e */ /* 0x000fe200000010ff */
[----:B--2---:R-:W-:Y:S01]  /*29f0*/  FADD R89, R89, 1 ;  /* 0x3f80000059597421 */ /* 0x004fe20000000000 */
[----:B-1----:R-:W-:Y:S01]  /*2a00*/  FADD R23, R23, 1 ;  /* 0x3f80000017177421 */ /* 0x002fe20000000000 */
[----:B------:R-:W-:Y:S01]  /*2a10*/  F2FP.BF16.F32.PACK_AB R4, R21, R20 ;  /* 0x000000141504723e */ /* 0x000fe200000010ff */
[----:B------:R-:W-:Y:S02]  /*2a20*/  FMUL R21, R15, -1.4426950216293334961 ;  /* 0xbfb8aa3b0f157820 */ /* 0x000fe40000400000 */
[----:B------:R-:W1:Y:S02]  /*2a30*/  MUFU.RCP R91, R23 ;  /* 0x00000017005b7308 */ /* 0x000e640000001000 */
[----:B------:R2:W-:Y:S06]  /*2a40*/  STS.128 [R24], R4 ;  /* 0x0000000418007388 */ /* 0x0005ec0000000c00 */
[----:B------:R-:W3:Y:S01]  /*2a50*/  MUFU.EX2 R21, R21 ;  /* 0x0000001500157308 */ /* 0x000ee20000000800 */
[----:B-1----:R-:W-:Y:S01]  /*2a60*/  FMUL R91, R54, R91 ;  /* 0x0000005b365b7220 */ /* 0x002fe20000400000 */
[----:B------:R-:W-:-:S06]  /*2a70*/  FMUL R23, R39, -1.4426950216293334961 ;  /* 0xbfb8aa3b27177820 */ /* 0x000fcc0000400000 */
[----:B------:R-:W1:Y:S01]  /*2a80*/  MUFU.EX2 R23, R23 ;  /* 0x0000001700177308 */ /* 0x000e620000000800 */
[----:B---3--:R-:W-:-:S07]  /*2a90*/  FADD R21, R21, 1 ;  /* 0x3f80000015157421 */ /* 0x008fce0000000000 */
[----:B------:R-:W3:Y:S01]  /*2aa0*/  MUFU.RCP R21, R21 ;  /* 0x0000001500157308 */ /* 0x000ee20000001000 */
[----:B--2---:R-:W-:Y:S01]  /*2ab0*/  FMUL R4, R45, -1.4426950216293334961 ;  /* 0xbfb8aa3b2d047820 */ /* 0x004fe20000400000 */
[----:B------:R-:W-:Y:S01]  /*2ac0*/  FMUL R24, R20, R18 ;  /* 0x0000001214187220 */ /* 0x000fe20000400000 */
[----:B------:R-:W-:Y:S01]  /*2ad0*/  FMUL R20, R36, UR33 ;  /* 0x0000002124147c20 */ /* 0x000fe20008400000 */
[----:B------:R-:W-:Y:S01]  /*2ae0*/  FMUL R36, R22, R91 ;  /* 0x0000005b16247220 */ /* 0x000fe20000400000 */
[----:B------:R-:W-:Y:S01]  /*2af0*/  FADD R22, R86, 1 ;  /* 0x3f80000056167421 */ /* 0x000fe20000000000 */
[----:B------:R-:W-:Y:S01]  /*2b00*/  FMUL R6, R47, -1.4426950216293334961 ;  /* 0xbfb8aa3b2f067820 */ /* 0x000fe20000400000 */
[----:B------:R-:W-:Y:S01]  /*2b10*/  FMUL R18, R37, UR33 ;  /* 0x0000002125127c20 */ /* 0x000fe20008400000 */
[----:B------:R-:W2:Y:S01]  /*2b20*/  MUFU.EX2 R4, R4 ;  /* 0x0000000400047308 */ /* 0x000ea20000000800 */
[----:B------:R-:W-:Y:S01]  /*2b30*/  FMUL R37, R55, R38 ;  /* 0x0000002637257220 */ /* 0x000fe20000400000 */
[----:B------:R-:W-:Y:S01]  /*2b40*/  FMUL R5, R44, -1.4426950216293334961 ;  /* 0xbfb8aa3b2c057820 */ /* 0x000fe20000400000 */
[----:B------:R-:W-:Y:S01]  /*2b50*/  FMUL R7, R46, -1.4426950216293334961 ;  /* 0xbfb8aa3b2e077820 */ /* 0x000fe20000400000 */
[----:B------:R-:W-:Y:S01]  /*2b60*/  FMUL R91, R20, -1.4426950216293334961 ;  /* 0xbfb8aa3b145b7820 */ /* 0x000fe20000400000 */
[----:B-1----:R-:W-:Y:S01]  /*2b70*/  FADD R23, R23, 1 ;  /* 0x3f80000017177421 */ /* 0x002fe20000000000 */
[----:B------:R-:W-:Y:S01]  /*2b80*/  FMUL R81, R18, -1.4426950216293334961 ;  /* 0xbfb8aa3b12517820 */ /* 0x000fe20000400000 */
[----:B------:R-:W-:Y:S01]  /*2b90*/  FMUL R37, R82, R37 ;  /* 0x0000002552257220 */ /* 0x000fe20000400000 */
[----:B------:R-:W1:Y:S01]  /*2ba0*/  MUFU.RCP R22, R22 ;  /* 0x0000001600167308 */ /* 0x000e620000001000 */
[----:B---3--:R-:W-:Y:S01]  /*2bb0*/  FMUL R21, R15, R21 ;  /* 0x000000150f157220 */ /* 0x008fe20000400000 */
[----:B------:R-:W-:-:S06]  /*2bc0*/  FMUL R82, R41, -1.4426950216293334961 ;  /* 0xbfb8aa3b29527820 */ /* 0x000fcc0000400000 */
[----:B------:R-:W3:Y:S01]  /*2bd0*/  MUFU.EX2 R6, R6 ;  /* 0x0000000600067308 */ /* 0x000ee20000000800 */
[----:B--2---:R-:W-:-:S07]  /*2be0*/  FADD R4, R4, 1 ;  /* 0x3f80000004047421 */ /* 0x004fce0000000000 */
[----:B------:R-:W2:Y:S01]  /*2bf0*/  MUFU.RCP R86, R84 ;  /* 0x0000005400567308 */ /* 0x000ea20000001000 */
[----:B-1----:R-:W-:-:S04]  /*2c00*/  FMUL R22, R56, R22 ;  /* 0x0000001638167220 */ /* 0x002fc80000400000 */
[----:B------:R-:W-:Y:S01]  /*2c10*/  FMUL R38, R83, R22 ;  /* 0x0000001653267220 */ /* 0x000fe20000400000 */
[----:B------:R-:W-:Y:S01]  /*2c20*/  FMUL R83, R42, UR33 ;  /* 0x000000212a537c20 */ /* 0x000fe20008400000 */
[----:B------:R-:W-:Y:S01]  /*2c30*/  FMUL R22, R40, UR33 ;  /* 0x0000002128167c20 */ /* 0x000fe20008400000 */
[----:B------:R-:W1:Y:S01]  /*2c40*/  MUFU.RCP R84, R4 ;  /* 0x0000000400547308 */ /* 0x000e620000001000 */
[----:B---3--:R-:W-:-:S07]  /*2c50*/  FADD R6, R6, 1 ;  /* 0x3f80000006067421 */ /* 0x008fce0000000000 */
[----:B------:R-:W3:Y:S01]  /*2c60*/  MUFU.EX2 R5, R5 ;  /* 0x0000000500057308 */ /* 0x000ee20000000800 */
[----:B--2---:R-:W-:-:S04]  /*2c70*/  FMUL R86, R57, R86 ;  /* 0x0000005639567220 */ /* 0x004fc80000400000 */
[----:B------:R-:W-:Y:S01]  /*2c80*/  FMUL R25, R25, R86 ;  /* 0x0000005619197220 */ /* 0x000fe20000400000 */
[----:B------:R-:W-:Y:S02]  /*2c90*/  FMUL R86, R58, UR33 ;  /* 0x000000213a567c20 */ /* 0x000fe40008400000 */
[----:B------:R-:W2:Y:S01]  /*2ca0*/  MUFU.EX2 R7, R7 ;  /* 0x0000000700077308 */ /* 0x000ea20000000800 */
[----:B-1----:R-:W-:Y:S01]  /*2cb0*/  FMUL R42, R45, R84 ;  /* 0x000000542d2a7220 */ /* 0x002fe20000400000 */
[----:B------:R-:W-:Y:S01]  /*2cc0*/  FMUL R84, R59, UR33 ;  /* 0x000000213b547c20 */ /* 0x000fe20008400000 */
[----:B------:R-:W-:Y:S02]  /*2cd0*/  FMUL R4, R22, -1.4426950216293334961 ;  /* 0xbfb8aa3b16047820 */ /* 0x000fe40000400000 */
[----:B------:R-:W-:Y:S01]  /*2ce0*/  FMUL R42, R13, R42 ;  /* 0x0000002a0d2a7220 */ /* 0x000fe20000400000 */
[----:B------:R-:W-:Y:S02]  /*2cf0*/  FMUL R13, R86, -1.4426950216293334961 ;  /* 0xbfb8aa3b560d7820 */ /* 0x000fe40000400000 */
[----:B------:R-:W1:Y:S01]  /*2d00*/  MUFU.RCP R59, R6 ;  /* 0x00000006003b7308 */ /* 0x000e620000001000 */
[----:B---3--:R-:W-:-:S07]  /*2d10*/  FADD R5, R5, 1 ;  /* 0x3f80000005057421 */ /* 0x008fce0000000000 */
[----:B------:R-:W-:Y:S01]  /*2d20*/  MUFU.EX2 R91, R91 ;  /* 0x0000005b005b7308 */ /* 0x000fe20000000800 */
[----:B--2---:R-:W-:Y:S01]  /*2d30*/  FADD R40, R7, 1 ;  /* 0x3f80000007287421 */ /* 0x004fe20000000000 */
[----:B------:R-:W-:-:S06]  /*2d40*/  FMUL R7, R43, UR33 ;  /* 0x000000212b077c20 */ /* 0x000fcc0008400000 */
[----:B------:R-:W2:Y:S01]  /*2d50*/  MUFU.RCP R5, R5 ;  /* 0x0000000500057308 */ /* 0x000ea20000001000 */
[----:B-1----:R-:W-:Y:S01]  /*2d60*/  FMUL R58, R47, R59 ;  /* 0x0000003b2f3a7220 */ /* 0x002fe20000400000 */
[----:B------:R-:W-:-:S03]  /*2d70*/  FMUL R6, R84, -1.4426950216293334961 ;  /* 0xbfb8aa3b54067820 */ /* 0x000fc60000400000 */
[----:B------:R-:W-:Y:S01]  /*2d80*/  FMUL R58, R79, R58 ;  /* 0x0000003a4f3a7220 */ /* 0x000fe20000400000 */
[----:B------:R-:W-:Y:S02]  /*2d90*/  FADD R79, R90, 1 ;  /* 0x3f8000005a4f7421 */ /* 0x000fe40000000000 */
[----:B------:R-:W1:Y:S08]  /*2da0*/  MUFU.RCP R59, R88 ;  /* 0x00000058003b7308 */ /* 0x000e700000001000 */
[----:B------:R3:W4:Y:S01]  /*2db0*/  MUFU.RCP R88, R87 ;  /* 0x0000005700587308 */ /* 0x0007220000001000 */
[----:B--2---:R-:W-:-:S07]  /*2dc0*/  FMUL R5, R44, R5 ;  /* 0x000000052c057220 */ /* 0x004fce0000400000 */
[----:B------:R-:W2:Y:S01]  /*2dd0*/  MUFU.RCP R79, R79 ;  /* 0x0000004f004f7308 */ /* 0x000ea20000001000 */
[----:B-1----:R-:W-:-:S04]  /*2de0*/  FMUL R59, R48, R59 ;  /* 0x0000003b303b7220 */ /* 0x002fc80000400000 */
[----:B------:R-:W-:-:S03]  /*2df0*/  FMUL R59, R16, R59 ;  /* 0x0000003b103b7220 */ /* 0x000fc60000400000 */
[----:B------:R-:W-:Y:S01]  /*2e00*/  MUFU.RCP R23, R23 ;  /* 0x0000001700177308 */ /* 0x000fe20000001000 */
[----:B---3--:R-:W-:Y:S01]  /*2e10*/  FMUL R87, R60, UR33 ;  /* 0x000000213c577c20 */ /* 0x008fe20008400000 */
[----:B----4-:R-:W-:-:S03]  /*2e20*/  FMUL R60, R49, R88 ;  /* 0x00000058313c7220 */ /* 0x010fc60000400000 */
[----:B------:R-:W-:Y:S01]  /*2e30*/  FMUL R16, R87, -1.4426950216293334961 ;  /* 0xbfb8aa3b57107820 */ /* 0x000fe20000400000 */
[----:B------:R-:W-:Y:S01]  /*2e40*/  FMUL R60, R17, R60 ;  /* 0x0000003c113c7220 */ /* 0x000fe20000400000 */
[----:B------:R-:W-:Y:S01]  /*2e50*/  FMUL R17, R63, UR33 ;  /* 0x000000213f117c20 */ /* 0x000fe20008400000 */
[----:B------:R-:W1:Y:S01]  /*2e60*/  MUFU.RCP R88, R89 ;  /* 0x0000005900587308 */ /* 0x000e620000001000 */
[----:B--2---:R-:W-:-:S04]  /*2e70*/  FMUL R79, R50, R79 ;  /* 0x0000004f324f7220 */ /* 0x004fc80000400000 */
[----:B------:R-:W-:Y:S01]  /*2e80*/  FMUL R79, R80, R79 ;  /* 0x0000004f504f7220 */ /* 0x000fe20000400000 */
[----:B------:R-:W-:Y:S02]  /*2e90*/  FADD R80, R91, 1 ;  /* 0x3f8000005b507421 */ /* 0x000fe40000000000 */
[----:B------:R2:W3:Y:S08]  /*2ea0*/  MUFU.RCP R43, R40 ;  /* 0x00000028002b7308 */ /* 0x0004f00000001000 */
[----:B------:R-:W4:Y:S01]  /*2eb0*/  MUFU.EX2 R4, R4 ;  /* 0x0000000400047308 */ /* 0x000f220000000800 */
[----:B-1----:R-:W-:Y:S01]  /*2ec0*/  FMUL R63, R51, R88 ;  /* 0x00000058333f7220 */ /* 0x002fe20000400000 */
[----:B------:R-:W-:-:S03]  /*2ed0*/  FMUL R88, R17, -1.4426950216293334961 ;  /* 0xbfb8aa3b11587820 */ /* 0x000fc60000400000 */
[----:B------:R-:W-:Y:S01]  /*2ee0*/  FMUL R63, R19, R63 ;  /* 0x0000003f133f7220 */ /* 0x000fe20000400000 */
[----:B------:R-:W-:Y:S01]  /*2ef0*/  FMUL R19, R62, UR33 ;  /* 0x000000213e137c20 */ /* 0x000fe20008400000 */
[----:B------:R-:W-:Y:S01]  /*2f00*/  FMUL R62, R76, R21 ;  /* 0x000000154c3e7220 */ /* 0x000fe20000400000 */
[----:B------:R-:W1:Y:S01]  /*2f10*/  MUFU.RCP R80, R80 ;  /* 0x0000005000507308 */ /* 0x000e620000001000 */
[----:B--2---:R-:W-:Y:S01]  /*2f20*/  FMUL R40, R12, R5 ;  /* 0x000000050c287220 */ /* 0x004fe20000400000 */
[----:B------:R-:W-:Y:S01]  /*2f30*/  FMUL R12, R83, -1.4426950216293334961 ;  /* 0xbfb8aa3b530c7820 */ /* 0x000fe20000400000 */
[----:B------:R-:W-:Y:S01]  /*2f40*/  FMUL R5, R7, -1.4426950216293334961 ;  /* 0xbfb8aa3b07057820 */ /* 0x000fe20000400000 */
[----:B------:R-:W-:Y:S01]  /*2f50*/  FMUL R21, R65, UR33 ;  /* 0x0000002141157c20 */ /* 0x000fe20008400000 */
[----:B------:R-:W-:Y:S01]  /*2f60*/  FMUL R65, R39, R23 ;  /* 0x0000001727417220 */ /* 0x000fe20000400000 */
[----:B---3--:R-:W-:Y:S01]  /*2f70*/  FMUL R43, R46, R43 ;  /* 0x0000002b2e2b7220 */ /* 0x008fe20000400000 */
[----:B------:R-:W-:Y:S01]  /*2f80*/  FMUL R23, R64, UR33 ;  /* 0x0000002140177c20 */ /* 0x000fe20008400000 */
[----:B------:R-:W-:Y:S01]  /*2f90*/  MUFU.EX2 R13, R13 ;  /* 0x0000000d000d7308 */ /* 0x000fe20000000800 */
[----:B----4-:R-:W-:Y:S01]  /*2fa0*/  FADD R4, R4, 1 ;  /* 0x3f80000004047421 */ /* 0x010fe20000000000 */
[----:B------:R-:W-:Y:S01]  /*2fb0*/  FMUL R64, R75, R65 ;  /* 0x000000414b407220 */ /* 0x000fe20000400000 */
[----:B------:R-:W-:Y:S01]  /*2fc0*/  FMUL R43, R14, R43 ;  /* 0x0000002b0e2b7220 */ /* 0x000fe20000400000 */
[----:B------:R-:W-:Y:S01]  /*2fd0*/  FMUL R93, R19, -1.4426950216293334961 ;  /* 0xbfb8aa3b135d7820 */ /* 0x000fe20000400000 */
[----:B------:R-:W-:Y:S01]  /*2fe0*/  FMUL R75, R67, UR33 ;  /* 0x00000021434b7c20 */ /* 0x000fe20008400000 */
[----:B------:R-:W-:Y:S01]  /*2ff0*/  FMUL R14, R61, -1.4426950216293334961 ;  /* 0xbfb8aa3b3d0e7820 */ /* 0x000fe20000400000 */
[----:B------:R-:W-:Y:S01]  /*3000*/  FMUL R90, R21, -1.4426950216293334961 ;  /* 0xbfb8aa3b155a7820 */ /* 0x000fe20000400000 */
[----:B------:R-:W2:Y:S01]  /*3010*/  MUFU.EX2 R81, R81 ;  /* 0x0000005100517308 */ /* 0x000ea20000000800 */
[----:B-1----:R-:W-:Y:S01]  /*3020*/  FMUL R65, R20, R80 ;  /* 0x0000005014417220 */ /* 0x002fe20000400000 */
[----:B------:R-:W-:Y:S01]  /*3030*/  FMUL R80, R66, UR33 ;  /* 0x0000002142507c20 */ /* 0x000fe20008400000 */
[----:B------:R-:W-:Y:S01]  /*3040*/  FMUL R92, R23, -1.4426950216293334961 ;  /* 0xbfb8aa3b175c7820 */ /* 0x000fe20000400000 */
[----:B------:R-:W-:Y:S01]  /*3050*/  FMUL R91, R75, -1.4426950216293334961 ;  /* 0xbfb8aa3b4b5b7820 */ /* 0x000fe20000400000 */
[----:B------:R-:W-:Y:S01]  /*3060*/  FMUL R65, R78, R65 ;  /* 0x000000414e417220 */ /* 0x000fe20000400000 */
[----:B------:R-:W-:Y:S01]  /*3070*/  FMUL R89, R80, -1.4426950216293334961 ;  /* 0xbfb8aa3b50597820 */ /* 0x000fe20000400000 */
[----:B------:R-:W-:Y:S01]  /*3080*/  F2FP.BF16.F32.PACK_AB R40, R42, R40 ;  /* 0x000000282a28723e */ /* 0x000fe200000010ff */
[----:B------:R-:W1:Y:S01]  /*3090*/  MUFU.EX2 R12, R12 ;  /* 0x0000000c000c7308 */ /* 0x000e620000000800 */
[----:B------:R-:W-:-:S07]  /*30a0*/  F2FP.BF16.F32.PACK_AB R42, R60, R59 ;  /* 0x0000003b3c2a723e */ /* 0x000fce00000010ff */
[----:B------:R-:W3:Y:S01]  /*30b0*/  MUFU.EX2 R5, R5 ;  /* 0x0000000500057308 */ /* 0x000ee20000000800 */
[----:B--2---:R-:W-:-:S07]  /*30c0*/  FADD R66, R81, 1 ;  /* 0x3f80000051427421 */ /* 0x004fce0000000000 */
[----:B------:R2:W4:Y:S01]  /*30d0*/  MUFU.RCP R67, R4 ;  /* 0x0000000400437308 */ /* 0x0005220000001000 */
[----:B-1----:R-:W-:-:S07]  /*30e0*/  FADD R12, R12, 1 ;  /* 0x3f8000000c0c7421 */ /* 0x002fce0000000000 */
[----:B------:R-:W1:Y:S01]  /*30f0*/  MUFU.EX2 R6, R6 ;  /* 0x0000000600067308 */ /* 0x000e620000000800 */
[----:B---3--:R-:W-:-:S07]  /*3100*/  FADD R5, R5, 1 ;  /* 0x3f80000005057421 */ /* 0x008fce0000000000 */
[----:B------:R-:W3:Y:S01]  /*3110*/  MUFU.EX2 R93, R93 ;  /* 0x0000005d005d7308 */ /* 0x000ee20000000800 */
[----:B--2---:R-:W-:Y:S01]  /*3120*/  FADD R4, R13, 1 ;  /* 0x3f8000000d047421 */ /* 0x004fe20000000000 */
[----:B----4-:R-:W-:Y:S01]  /*3130*/  FMUL R67, R22, R67 ;  /* 0x0000004316437220 */ /* 0x010fe20000400000 */
[----:B------:R-:W-:-:S03]  /*3140*/  F2FP.BF16.F32.PACK_AB R13, R55, R54 ;  /* 0x00000036370d723e */ /* 0x000fc600000010ff */
[----:B------:R-:W-:Y:S01]  /*3150*/  FMUL R67, R8, R67 ;  /* 0x0000004308437220 */ /* 0x000fe20000400000 */
[----:B------:R-:W-:Y:S01]  /*3160*/  F2FP.BF16.F32.PACK_AB R8, R45, R44 ;  /* 0x0000002c2d08723e */ /* 0x000fe200000010ff */
[----:B------:R-:W2:Y:S01]  /*3170*/  MUFU.EX2 R14, R14 ;  /* 0x0000000e000e7308 */ /* 0x000ea20000000800 */
[----:B-1----:R-:W-:-:S07]  /*3180*/  FADD R6, R6, 1 ;  /* 0x3f80000006067421 */ /* 0x002fce0000000000 */
[----:B------:R-:W1:Y:S01]  /*3190*/  MUFU.EX2 R16, R16 ;  /* 0x0000001000107308 */ /* 0x000e620000000800 */
[----:B---3--:R-:W-:-:S07]  /*31a0*/  FADD R81, R93, 1 ;  /* 0x3f8000005d517421 */ /* 0x008fce0000000000 */
[----:B------:R-:W3:Y:S01]  /*31b0*/  MUFU.EX2 R90, R90 ;  /* 0x0000005a005a7308 */ /* 0x000ee20000000800 */
[----:B--2---:R-:W-:-:S07]  /*31c0*/  FADD R14, R14, 1 ;  /* 0x3f8000000e0e7421 */ /* 0x004fce0000000000 */
[----:B------:R-:W2:Y:S01]  /*31d0*/  MUFU.EX2 R92, R92 ;  /* 0x0000005c005c7308 */ /* 0x000ea20000000800 */
[----:B-1----:R-:W-:-:S07]  /*31e0*/  FADD R16, R16, 1 ;  /* 0x3f80000010107421 */ /* 0x002fce0000000000 */
[----:B------:R-:W1:Y:S01]  /*31f0*/  MUFU.EX2 R88, R88 ;  /* 0x0000005800587308 */ /* 0x000e620000000800 */
[----:B---3--:R-:W-:-:S07]  /*3200*/  FADD R90, R90, 1 ;  /* 0x3f8000005a5a7421 */ /* 0x008fce0000000000 */
[----:B------:R-:W3:Y:S01]  /*3210*/  MUFU.RCP R4, R4 ;  /* 0x0000000400047308 */ /* 0x000ee20000001000 */
[----:B--2---:R-:W-:-:S07]  /*3220*/  FADD R92, R92, 1 ;  /* 0x3f8000005c5c7421 */ /* 0x004fce0000000000 */
[----:B------:R-:W2:Y:S01]  /*3230*/  MUFU.EX2 R82, R82 ;  /* 0x0000005200527308 */ /* 0x000ea20000000800 */
[----:B-1----:R-:W-:-:S07]  /*3240*/  FADD R88, R88, 1 ;  /* 0x3f80000058587421 */ /* 0x002fce0000000000 */
[----:B------:R-:W1:Y:S01]  /*3250*/  MUFU.RCP R66, R66 ;  /* 0x0000004200427308 */ /* 0x000e620000001000 */
[----:B---3--:R-:W-:-:S04]  /*3260*/  FMUL R4, R86, R4 ;  /* 0x0000000456047220 */ /* 0x008fc80000400000 */
[----:B------:R-:W-:Y:S01]  /*3270*/  FMUL R85, R85, R4 ;  /* 0x0000000455557220 */ /* 0x000fe20000400000 */
[----:B------:R-:W-:Y:S02]  /*3280*/  F2FP.BF16.F32.PACK_AB R4, R18, R20 ;  /* 0x000000141204723e */ /* 0x000fe400000010ff */
[----:B------:R-:W3:Y:S01]  /*3290*/  MUFU.EX2 R89, R89 ;  /* 0x0000005900597308 */ /* 0x000ee20000000800 */
[----:B--2---:R-:W-:-:S07]  /*32a0*/  FADD R76, R82, 1 ;  /* 0x3f800000524c7421 */ /* 0x004fce0000000000 */
[----:B------:R-:W2:Y:S01]  /*32b0*/  MUFU.RCP R12, R12 ;  /* 0x0000000c000c7308 */ /* 0x000ea20000001000 */
[----:B-1----:R-:W-:Y:S01]  /*32c0*/  FMUL R66, R18, R66 ;  /* 0x0000004212427220 */ /* 0x002fe20000400000 */
[----:B------:R-:W-:-:S03]  /*32d0*/  F2FP.BF16.F32.PACK_AB R18, R21, R23 ;  /* 0x000000171512723e */ /* 0x000fc600000010ff */
[----:B------:R-:W-:-:S03]  /*32e0*/  FMUL R66, R77, R66 ;  /* 0x000000424d427220 */ /* 0x000fc60000400000 */
[----:B------:R-:W1:Y:S01]  /*32f0*/  MUFU.EX2 R91, R91 ;  /* 0x0000005b005b7308 */ /* 0x000e620000000800 */
[----:B---3--:R-:W-:-:S07]  /*3300*/  FADD R89, R89, 1 ;  /* 0x3f80000059597421 */ /* 0x008fce0000000000 */
[----:B------:R-:W3:Y:S01]  /*3310*/  MUFU.RCP R5, R5 ;  /* 0x0000000500057308 */ /* 0x000ee20000001000 */
[----:B--2---:R-:W-:-:S04]  /*3320*/  FMUL R12, R83, R12 ;  /* 0x0000000c530c7220 */ /* 0x004fc80000400000 */
[----:B------:R-:W-:Y:S01]  /*3330*/  FMUL R77, R10, R12 ;  /* 0x0000000c0a4d7220 */ /* 0x000fe20000400000 */
[----:B------:R-:W-:Y:S02]  /*3340*/  F2FP.BF16.F32.PACK_AB R12, R53, R52 ;  /* 0x00000034350c723e */ /* 0x000fe400000010ff */
[----:B------:R-:W2:Y:S01]  /*3350*/  MUFU.RCP R6, R6 ;  /* 0x0000000600067308 */ /* 0x000ea20000001000 */
[----:B-1----:R-:W-:Y:S01]  /*3360*/  FADD R91, R91, 1 ;  /* 0x3f8000005b5b7421 */ /* 0x002fe20000000000 */
[----:B------:R-:W-:-:S06]  /*3370*/  F2FP.BF16.F32.PACK_AB R10, R49, R48 ;  /* 0x00000030310a723e */ /* 0x000fcc00000010ff */
[----:B------:R-:W1:Y:S01]  /*3380*/  MUFU.RCP R82, R14 ;  /* 0x0000000e00527308 */ /* 0x000e620000001000 */
[C---:B---3--:R-:W-:Y:S01]  /*3390*/  FMUL R5, R7.reuse, R5 ;  /* 0x0000000507057220 */ /* 0x048fe20000400000 */
[----:B------:R-:W-:-:S03]  /*33a0*/  F2FP.BF16.F32.PACK_AB R7, R7, R83 ;  /* 0x000000530707723e */ /* 0x000fc600000010ff */
[----:B------:R-:W-:Y:S01]  /*33b0*/  FMUL R78, R11, R5 ;  /* 0x000000050b4e7220 */ /* 0x000fe20000400000 */
[----:B------:R-:W-:Y:S02]  /*33c0*/  F2FP.BF16.F32.PACK_AB R5, R39, R15 ;  /* 0x0000000f2705723e */ /* 0x000fe400000010ff */
[----:B------:R-:W3:Y:S01]  /*33d0*/  MUFU.RCP R81, R81 ;  /* 0x0000005100517308 */ /* 0x000ee20000001000 */
[C---:B--2---:R-:W-:Y:S01]  /*33e0*/  FMUL R6, R84.reuse, R6 ;  /* 0x0000000654067220 */ /* 0x044fe20000400000 */
[----:B------:R-:W-:Y:S02]  /*33f0*/  F2FP.BF16.F32.PACK_AB R11, R51, R50 ;  /* 0x00000032330b723e */ /* 0x000fe400000010ff */
[----:B------:R-:W-:Y:S01]  /*3400*/  F2FP.BF16.F32.PACK_AB R15, R84, R86 ;  /* 0x00000056540f723e */ /* 0x000fe200000010ff */
[----:B------:R-:W-:Y:S01]  /*3410*/  FMUL R27, R27, R6 ;  /* 0x000000061b1b7220 */ /* 0x000fe20000400000 */
[----:B------:R-:W-:Y:S02]  /*3420*/  F2FP.BF16.F32.PACK_AB R6, R41, R22 ;  /* 0x000000162906723e */ /* 0x000fe400000010ff */
[----:B------:R-:W2:Y:S01]  /*3430*/  MUFU.RCP R16, R16 ;  /* 0x0000001000107308 */ /* 0x000ea20000001000 */
[----:B-1----:R-:W-:Y:S01]  /*3440*/  FMUL R39, R61, R82 ;  /* 0x000000523d277220 */ /* 0x002fe20000400000 */
[----:B------:R-:W-:-:S02]  /*3450*/  F2FP.BF16.F32.PACK_AB R22, R33, R32 ;  /* 0x000000202116723e */ /* 0x000fc400000010ff */
[----:B------:R-:W-:Y:S01]  /*3460*/  F2FP.BF16.F32.PACK_AB R14, R57, R56 ;  /* 0x00000038390e723e */ /* 0x000fe200000010ff */
[----:B------:R-:W-:-:S03]  /*3470*/  FMUL R39, R29, R39 ;  /* 0x000000271d277220 */ /* 0x000fc60000400000 */
[----:B------:R-:W1:Y:S01]  /*3480*/  MUFU.RCP R92, R92 ;  /* 0x0000005c005c7308 */ /* 0x000e620000001000 */
[----:B---3--:R-:W-:-:S07]  /*3490*/  FMUL R81, R19, R81 ;  /* 0x0000005113517220 */ /* 0x008fce0000400000 */
[----:B------:R-:W3:Y:S01]  /*34a0*/  MUFU.RCP R90, R90 ;  /* 0x0000005a005a7308 */ /* 0x000ee20000001000 */
[----:B--2---:R-:W-:Y:S01]  /*34b0*/  FMUL R44, R87, R16 ;  /* 0x00000010572c7220 */ /* 0x004fe20000400000 */
[----:B------:R-:W-:-:S03]  /*34c0*/  F2FP.BF16.F32.PACK_AB R16, R61, R87 ;  /* 0x000000573d10723e */ /* 0x000fc600000010ff */
[----:B------:R-:W-:-:S03]  /*34d0*/  FMUL R44, R28, R44 ;  /* 0x0000002c1c2c7220 */ /* 0x000fc60000400000 */
[----:B------:R-:W2:Y:S01]  /*34e0*/  MUFU.RCP R88, R88 ;  /* 0x0000005800587308 */ /* 0x000ea20000001000 */
[----:B-1----:R-:W-:-:S07]  /*34f0*/  FMUL R92, R23, R92 ;  /* 0x0000005c175c7220 */ /* 0x002fce0000400000 */
[----:B------:R-:W1:Y:S01]  /*3500*/  MUFU.RCP R20, R89 ;  /* 0x0000005900147308 */ /* 0x000e620000001000 */
[----:B---3--:R-:W-:Y:S01]  /*3510*/  FMUL R90, R21, R90 ;  /* 0x0000005a155a7220 */ /* 0x008fe20000400000 */
[----:B------:R-:W-:-:S06]  /*3520*/  F2FP.BF16.F32.PACK_AB R21, R31, R30 ;  /* 0x0000001e1f15723e */ /* 0x000fcc00000010ff */
[----:B------:R-:W3:Y:S01]  /*3530*/  MUFU.RCP R76, R76 ;  /* 0x0000004c004c7308 */ /* 0x000ee20000001000 */
[C---:B--2---:R-:W-:Y:S01]  /*3540*/  FMUL R88, R17.reuse, R88 ;  /* 0x0000005811587220 */ /* 0x044fe20000400000 */
[----:B------:R-:W-:Y:S02]  /*3550*/  F2FP.BF16.F32.PACK_AB R17, R17, R19 ;  /* 0x000000131111723e */ /* 0x000fe400000010ff */
[----:B------:R-:W-:-:S04]  /*3560*/  F2FP.BF16.F32.PACK_AB R19, R75, R80 ;  /* 0x000000504b13723e */ /* 0x000fc800000010ff */
[----:B------:R-:W2:Y:S01]  /*3570*/  MUFU.RCP R52, R91 ;  /* 0x0000005b00347308 */ /* 0x000ea20000001000 */
[----:B-1----:R-:W-:Y:S01]  /*3580*/  FMUL R23, R80, R20 ;  /* 0x0000001450177220 */ /* 0x002fe20000400000 */
[----:B------:R-:W-:Y:S01]  /*3590*/  F2FP.BF16.F32.PACK_AB R20, R29, R28 ;  /* 0x0000001c1d14723e */ /* 0x000fe200000010ff */
[----:B------:R-:W-:Y:S01]  /*35a0*/  FMUL R29, R30, R81 ;  /* 0x000000511e1d7220 */ /* 0x000fe20000400000 */
[----:B------:R-:W-:Y:S01]  /*35b0*/  FMUL R30, R33, R90 ;  /* 0x0000005a211e7220 */ /* 0x000fe20000400000 */
[----:B------:R-:W-:Y:S01]  /*35c0*/  FMUL R28, R31, R88 ;  /* 0x000000581f1c7220 */ /* 0x000fe20000400000 */
[----:B------:R-:W-:Y:S01]  /*35d0*/  FMUL R33, R34, R23 ;  /* 0x0000001722217220 */ /* 0x000fe20000400000 */
[----:B------:R-:W-:Y:S01]  /*35e0*/  FMUL R31, R32, R92 ;  /* 0x0000005c201f7220 */ /* 0x000fe20000400000 */
[----:B------:R-:W-:Y:S01]  /*35f0*/  F2FP.BF16.F32.PACK_AB R23, R35, R34 ;  /* 0x000000222317723e */ /* 0x000fe200000010ff */
[----:B---3--:R-:W-:Y:S01]  /*3600*/  FMUL R76, R41, R76 ;  /* 0x0000004c294c7220 */ /* 0x008fe20000400000 */
[----:B------:R-:W-:-:S03]  /*3610*/  MOV R41, UR8 ;  /* 0x0000000800297c02 */ /* 0x000fc60008000f00 */
[----:B------:R-:W-:Y:S01]  /*3620*/  FMUL R76, R9, R76 ;  /* 0x0000004c094c7220 */ /* 0x000fe20000400000 */
[----:B------:R-:W-:Y:S01]  /*3630*/  LEA R45, R41, R2, 0xd ;  /* 0x00000002292d7211 */ /* 0x000fe200078e68ff */
[----:B------:R-:W-:Y:S01]  /*3640*/  STS.128 [R74], R20 ;  /* 0x000000144a007388 */ /* 0x000fe20000000c00 */
[----:B------:R-:W-:Y:S01]  /*3650*/  F2FP.BF16.F32.PACK_AB R9, R47, R46 ;  /* 0x0000002e2f09723e */ /* 0x000fe200000010ff */
[----:B--2---:R-:W-:Y:S01]  /*3660*/  FMUL R52, R75, R52 ;  /* 0x000000344b347220 */ /* 0x004fe20000400000 */
[----:B------:R-:W-:Y:S01]  /*3670*/  LEA R34, R41, R68, 0xd ;  /* 0x0000004429227211 */ /* 0x000fe200078e68ff */
[----:B------:R1:W-:Y:S02]  /*3680*/  STS.128 [R45], R4 ;  /* 0x000000042d007388 */ /* 0x0003e40000000c00 */
[----:B------:R-:W-:Y:S01]  /*3690*/  FMUL R32, R35, R52 ;  /* 0x0000003423207220 */ /* 0x000fe20000400000 */
[C---:B------:R-:W-:Y:S02]  /*36a0*/  LEA R35, R41.reuse, R3, 0xd ;  /* 0x0000000329237211 */ /* 0x040fe400078e68ff */
[----:B------:R-:W-:-:S03]  /*36b0*/  LEA R41, R41, R69, 0xd ;  /* 0x0000004529297211 */ /* 0x000fc600078e68ff */
[----:B------:R2:W-:Y:S04]  /*36c0*/  STS.128 [R35], R8 ;  /* 0x0000000823007388 */ /* 0x0005e80000000c00 */
[----:B------:R-:W-:Y:S04]  /*36d0*/  STS.128 [R34], R12 ;  /* 0x0000000c22007388 */ /* 0x000fe80000000c00 */
[----:B------:R3:W-:Y:S01]  /*36e0*/  STS.128 [R41], R16 ;  /* 0x0000001029007388 */ /* 0x0007e20000000c00 */
[----:B-1----:R-:W-:Y:S02]  /*36f0*/  F2FP.BF16.F32.PACK_AB R4, R26, R24 ;  /* 0x000000181a04723e */ /* 0x002fe400000010ff */
[----:B------:R-:W-:-:S02]  /*3700*/  F2FP.BF16.F32.PACK_AB R5, R37, R36 ;  /* 0x000000242505723e */ /* 0x000fc400000010ff */
[----:B------:R-:W-:Y:S02]  /*3710*/  F2FP.BF16.F32.PACK_AB R6, R25, R38 ;  /* 0x000000261906723e */ /* 0x000fe400000010ff */
[----:B------:R-:W-:Y:S02]  /*3720*/  F2FP.BF16.F32.PACK_AB R7, R27, R85 ;  /* 0x000000551b07723e */ /* 0x000fe400000010ff */
[----:B--2---:R-:W-:Y:S02]  /*3730*/  F2FP.BF16.F32.PACK_AB R9, R64, R62 ;  /* 0x0000003e4009723e */ /* 0x004fe400000010ff */
[----:B------:R-:W-:Y:S02]  /*3740*/  F2FP.BF16.F32.PACK_AB R8, R66, R65 ;  /* 0x000000414208723e */ /* 0x000fe400000010ff */
[----:B------:R-:W-:Y:S02]  /*3750*/  F2FP.BF16.F32.PACK_AB R10, R76, R67 ;  /* 0x000000434c0a723e */ /* 0x000fe400000010ff */
[----:B------:R-:W-:-:S02]  /*3760*/  F2FP.BF16.F32.PACK_AB R11, R78, R77 ;  /* 0x0000004d4e0b723e */ /* 0x000fc400000010ff */
[----:B---3--:R-:W-:Y:S02]  /*3770*/  MOV R16, UR4 ;  /* 0x0000000400107c02 */ /* 0x008fe40008000f00 */
[----:B------:R-:W-:Y:S02]  /*3780*/  F2FP.BF16.F32.PACK_AB R41, R58, R43 ;  /* 0x0000002b3a29723e */ /* 0x000fe400000010ff */
[C---:B------:R-:W-:Y:S02]  /*3790*/  LEA R18, R16.reuse, R70, 0xd ;  /* 0x0000004610127211 */ /* 0x040fe400078e68ff */
[----:B------:R-:W-:Y:S02]  /*37a0*/  F2FP.BF16.F32.PACK_AB R43, R63, R79 ;  /* 0x0000004f3f2b723e */ /* 0x000fe400000010ff */
[C---:B------:R-:W-:Y:S01]  /*37b0*/  LEA R17, R16.reuse, R71, 0xd ;  /* 0x0000004710117211 */ /* 0x040fe200078e68ff */
[----:B------:R1:W-:Y:S01]  /*37c0*/  STS.128 [R18], R8 ;  /* 0x0000000812007388 */ /* 0x0003e20000000c00 */
[----:B------:R-:W-:-:S02]  /*37d0*/  LEA R19, R16, R72, 0xd ;  /* 0x0000004810137211 */ /* 0x000fc400078e68ff */
[----:B------:R-:W-:Y:S01]  /*37e0*/  F2FP.BF16.F32.PACK_AB R12, R39, R44 ;  /* 0x0000002c270c723e */ /* 0x000fe200000010ff */
[----:B------:R1:W-:Y:S01]  /*37f0*/  STS.128 [R17], R40 ;  /* 0x0000002811007388 */ /* 0x0003e20000000c00 */
[----:B------:R-:W-:Y:S02]  /*3800*/  F2FP.BF16.F32.PACK_AB R13, R28, R29 ;  /* 0x0000001d1c0d723e */ /* 0x000fe400000010ff */
[----:B------:R-:W-:Y:S01]  /*3810*/  F2FP.BF16.F32.PACK_AB R14, R30, R31 ;  /* 0x0000001f1e0e723e */ /* 0x000fe200000010ff */
[----:B------:R1:W-:Y:S01]  /*3820*/  STS.128 [R19], R4 ;  /* 0x0000000413007388 */ /* 0x0003e20000000c00 */
[----:B------:R-:W-:Y:S02]  /*3830*/  F2FP.BF16.F32.PACK_AB R15, R32, R33 ;  /* 0x00000021200f723e */ /* 0x000fe400000010ff */
[----:B------:R-:W-:-:S05]  /*3840*/  LEA R16, R16, R73, 0xd ;  /* 0x0000004910107211 */ /* 0x000fca00078e68ff */
[----:B------:R1:W-:Y:S01]  /*3850*/  STS.128 [R16], R12 ;  /* 0x0000000c10007388 */ /* 0x0003e20000000c00 */
[----:B------:R2:W-:Y:S06]  /*3860*/  MEMBAR.ALL.CTA ;  /* 0x0000000000007992 */ /* 0x0005ec0000008000 */
[----:B--2---:R-:W2:Y:S02]  /*3870*/  FENCE.VIEW.ASYNC.S ;  /* 0x00000000000073c6 */ /* 0x004ea40000000000 */
[----:B--2---:R-:W-:Y:S06]  /*3880*/  BAR.SYNC.DEFER_BLOCKING 0x1, 0x80 ;  /* 0x0042000000007b1d */ /* 0x004fec0000010000 */
[----:B------:R-:W-:Y:S05]  /*3890*/  BRA.U UP0, `(.L_x_37) ;  /* 0x0000000100447547 */ /* 0x000fea000b800000 */
[----:B------:R-:W-:Y:S02]  /*38a0*/  USHF.L.U32 UR12, UR12, 0xc, URZ ;  /* 0x0000000c0c0c7899 */ /* 0x000fe400080006ff */
[----:B------:R-:W-:Y:S02]  /*38b0*/  USHF.L.U32 UR8, UR8, 0xc, URZ ;  /* 0x0000000c08087899 */ /* 0x000fe400080006ff */
[----:B------:R-:W-:Y:S02]  /*38c0*/  USHF.L.U32 UR4, UR4, 0xc, URZ ;  /* 0x0000000c04047899 */ /* 0x000fe400080006ff */
[----:B------:R-:W-:Y:S02]  /*38d0*/  UIADD3 UR12, UPT, UPT, UR12, UR12, URZ ;  /* 0x0000000c0c0c7290 */ /* 0x000fe4000fffe0ff */
[----:B------:R-:W-:Y:S02]  /*38e0*/  UIADD3 UR8, UPT, UPT, UR8, UR8, URZ ;  /* 0x0000000808087290 */ /* 0x000fe4000fffe0ff */
[----:B------:R-:W-:-:S02]  /*38f0*/  UIADD3 UR4, UPT, UPT, UR32, UR4, UR4 ;  /* 0x0000000420047290 */ /* 0x000fc4000fffe004 */
[----:B------:R-:W-:Y:S02]  /*3900*/  UIADD3 UR12, UPT, UPT, UR12, 0x400, UR32 ;  /* 0x000004000c0c7890 */ /* 0x000fe4000fffe020 */
[----:B------:R-:W-:Y:S02]  /*3910*/  UIADD3 UR9, UPT, UPT, UR13, 0x20, URZ ;  /* 0x000000200d097890 */ /* 0x000fe4000fffe0ff */
[----:B------:R-:W-:Y:S02]  /*3920*/  UIADD3 UR8, UPT, UPT, UR8, 0x400, UR32 ;  /* 0x0000040008087890 */ /* 0x000fe4000fffe020 */
[----:B------:R-:W-:Y:S01]  /*3930*/  UIADD3 UR4, UPT, UPT, UR4, 0x8400, URZ ;  /* 0x0000840004047890 */ /* 0x000fe2000fffe0ff */
[----:B------:R-:W-:Y:S01]  /*3940*/  UMOV UR10, UR14 ;  /* 0x0000000e000a7c82 */ /* 0x000fe20008000000 */
[----:B------:R-:W-:Y:S01]  /*3950*/  UMOV UR6, UR14 ;  /* 0x0000000e00067c82 */ /* 0x000fe20008000000 */
[----:B------:R2:W-:Y:S04]  /*3960*/  UTMASTG.2D [UR12], [UR40], desc[URZ] ;  /* 0x0000ff0c280073b5 */ /* 0x0005e80008009000 */
[----:B------:R2:W-:Y:S02]  /*3970*/  UTMASTG.2D [UR8], [UR40], desc[URZ] ;  /* 0x0000ff08280073b5 */ /* 0x0005e40008009000 */
[----:B------:R2:W-:Y:S01]  /*3980*/  UTMASTG.2D [UR4], [UR38], desc[URZ] ;  /* 0x0000ff04260073b5 */ /* 0x0005e20008009000 */
[----:B------:R0:W-:Y:S01]  /*3990*/  UTMACMDFLUSH ;  /* 0x00000000000079b7 */ /* 0x0001e20000000000 */
[----:B--2---:R-:W-:-:S04]  /*39a0*/  DEPBAR.LE SB0, 0x3 ;  /* 0x000080c00000791a */ /* 0x004fc80000000000 */
.L_x_37:
[----:B------:R-:W-:Y:S01]  /*39b0*/  BAR.SYNC.DEFER_BLOCKING 0x1, 0x80 ;  /* 0x0042000000007b1d */ /* 0x000fe20000010000 */
[----:B------:R-:W-:Y:S02]  /*39c0*/  UIADD3 UR6, UPT, UPT, UR35, -0x1, URZ ;  /* 0xffffffff23067890 */ /* 0x000fe4000fffe0ff */
[----:B------:R-:W-:Y:S02]  /*39d0*/  UIADD3 UR4, UPT, UPT, UR35, 0x2, URZ ;  /* 0x0000000223047890 */ /* 0x000fe4000fffe0ff */
[----:B------:R-:W-:Y:S02]  /*39e0*/  UISETP.GE.U32.AND UP0, UPT, UR6, 0x6, UPT ;  /* 0x000000060600788c */ /* 0x000fe4000bf06070 */
[----:B------:R-:W-:Y:S02]  /*39f0*/  UIADD3 UR37, UPT, UPT, UR37, 0x40, URZ ;  /* 0x0000004025257890 */ /* 0x000fe4000fffe0ff */
[----:B------:R-:W-:Y:S02]  /*3a00*/  UIADD3 UR36, UPT, UPT, UR36, 0x1, URZ ;  /* 0x0000000124247890 */ /* 0x000fe4000fffe0ff */
[----:B------:R-:W-:-:S02]  /*3a10*/  UIADD3 UR34, UPT, UPT, UR34, 0x2, URZ ;  /* 0x0000000222227890 */ /* 0x000fc4000fffe0ff */
[----:B------:R-:W-:Y:S02]  /*3a20*/  UIADD3 UR5, UPT, UPT, UR5, 0x20, URZ ;  /* 0x0000002005057890 */ /* 0x000fe4000fffe0ff */
[----:B------:R-:W-:Y:S01]  /*3a30*/  UIADD3 UR13, UPT, UPT, UR13, 0x40, URZ ;  /* 0x000000400d0d7890 */ /* 0x000fe2000fffe0ff */
[----:B------:R-:W-:Y:S01]  /*3a40*/  UMOV UR35, UR4 ;  /* 0x0000000400237c82 */ /* 0x000fe20008000000 */
[----:B------:R-:W-:Y:S10]  /*3a50*/  BRA.U !UP0, `(.L_x_38) ;  /* 0xffffffe908187547 */ /* 0x000ff4000b83ffff */
[----:B------:R-:W-:Y:S01]  /*3a60*/  NOP ;  /* 0x0000000000007918 */ /* 0x000fe20000000000 */
[----:B------:R-:W2:Y:S01]  /*3a70*/  LDCU.64 UR4, c[0x0][0x5c0] ;  /* 0x0000b800ff0477ac */ /* 0x000ea20008000a00 */
[----:B------:R-:W-:Y:S01]  /*3a80*/  ULEA.HI.SX32 UR28, UR27, UR28, 0x1d ;  /* 0x0000001c1b1c7291 */ /* 0x000fe2000f8feaff */
[----:B------:R-:W-:Y:S01]  /*3a90*/  ELECT P0, URZ, PT ;  /* 0x0000000000ff782f */ /* 0x000fe20003800000 */
[----:B------:R-:W-:Y:S02]  /*3aa0*/  UIADD3 UR24, UPT, UPT, UR24, 0x1, URZ ;  /* 0x0000000118187890 */ /* 0x000fe4000fffe0ff */
[----:B------:R-:W-:Y:S02]  /*3ab0*/  UIADD3 UR25, UPT, UPT, UR25, 0x1, URZ ;  /* 0x0000000119197890 */ /* 0x000fe4000fffe0ff */
[----:B------:R-:W-:-:S04]  /*3ac0*/  UISETP.NE.AND UP0, UPT, UR24, 0x2, UPT ;  /* 0x000000021800788c */ /* 0x000fc8000bf05270 */
[----:B------:R-:W-:Y:S02]  /*3ad0*/  USEL UR24, UR24, URZ, UP0 ;  /* 0x000000ff18187287 */ /* 0x000fe40008000000 */
[----:B--2---:R-:W-:Y:S02]  /*3ae0*/  UIMAD.WIDE.U32 UR8, UR28, UR5, URZ ;  /* 0x000000051c0872a5 */ /* 0x004fe4000f8e00ff */
[----:B-1----:R-:W-:Y:S01]  /*3af0*/  @P0 IMAD.MOV.U32 R4, RZ, RZ, 0x1 ;  /* 0x00000001ff040424 */ /* 0x002fe200078e00ff */
[----:B------:R-:W1:Y:S03]  /*3b00*/  LDCU UR5, c[0x0][0x5d0] ;  /* 0x0000ba00ff0577ac */ /* 0x000e660008000800 */
[----:B------:R2:W-:Y:S01]  /*3b10*/  @P0 SYNCS.ARRIVE.TRANS64.ART0 RZ, [UR23+0x40], R4 ;  /* 0x00004004ffff09a7 */ /* 0x0005e20008500017 */
        /* <DEDUP_REMOVED lines=12> */
[----:B-1----:R-:W-:-:S07]  /*3be0*/  UIMAD.WIDE.U32 UR8, UR6, UR5, URZ ;  /* 0x00000005060872a5 */ /* 0x002fce000f8e00ff */
[----:B------:R-:W-:Y:S02]  /*3bf0*/  UMOV UR5, UR9 ;  /* 0x0000000900057c82 */ /* 0x000fe40008000000 */
[----:B------:R-:W-:-:S04]  /*3c00*/  UIADD3 UR8, UPT, UPT, UR6, -UR5, URZ ;  /* 0x8000000506087290 */ /* 0x000fc8000fffe0ff */
[----:B------:R-:W-:-:S04]  /*3c10*/  USHF.R.U32.HI UR8, URZ, UR16, UR8 ;  /* 0x00000010ff087299 */ /* 0x000fc80008011608 */
[----:B------:R-:W-:Y:S01]  /*3c20*/  UIADD3 UR8, UPT, UPT, UR5, UR8, URZ ;  /* 0x0000000805087290 */ /* 0x000fe2000fffe0ff */
[----:B------:R-:W1:Y:S03]  /*3c30*/  LDCU UR5, c[0x0][0x5cc] ;  /* 0x0000b980ff0577ac */ /* 0x000e660008000800 */
[----:B------:R-:W-:-:S04]  /*3c40*/  USHF.R.U32.HI UR8, URZ, UR15, UR8 ;  /* 0x0000000fff087299 */ /* 0x000fc80008011608 */
[----:B------:R-:W-:-:S04]  /*3c50*/  UIADD3 UR8, UPT, UPT, -UR8, URZ, URZ ;  /* 0x000000ff08087290 */ /* 0x000fc8000fffe1ff */
[----:B------:R-:W-:Y:S02]  /*3c60*/  UIMAD UR4, UR4, UR8, UR6 ;  /* 0x00000008040472a4 */ /* 0x000fe4000f8e0206 */
[----:B------:R-:W-:Y:S02]  /*3c70*/  USEL UR8, URZ, 0x1, UP0 ;  /* 0x00000001ff087887 */ /* 0x000fe40008000000 */
[----:B------:R-:W-:Y:S02]  /*3c80*/  UISETP.GE.AND UP0, UPT, UR28, 0x40, UPT ;  /* 0x000000401c00788c */ /* 0x000fe4000bf06270 */
[----:B------:R-:W-:Y:S02]  /*3c90*/  UIADD3 UR6, UPT, UPT, -UR6, URZ, URZ ;  /* 0x000000ff06067290 */ /* 0x000fe4000fffe1ff */
[----:B------:R-:W-:Y:S02]  /*3ca0*/  LOP3.LUT R0, R0, UR8, RZ, 0x3c, !PT ;  /* 0x0000000800007c12 */ /* 0x000fe4000f8e3cff */
[----:B-1----:R-:W-:-:S03]  /*3cb0*/  UIMAD UR14, UR5, UR6, UR14 ;  /* 0x00000006050e72a4 */ /* 0x002fc6000f8e020e */
[----:B--2---:R-:W-:Y:S09]  /*3cc0*/  BRA.U !UP0, `(.L_x_39) ;  /* 0xffffffe508287547 */ /* 0x004ff2000b83ffff */
.L_x_35:
[----:B------:R-:W-:-:S09]  /*3cd0*/  UISETP.NE.AND UP0, UPT, UR21, URZ, UPT ;  /* 0x000000ff1500728c */ /* 0x000fd2000bf05270 */
[----:B------:R-:W-:Y:S05]  /*3ce0*/  BRA.U UP0, `(.L_x_40) ;  /* 0x00000001001c7547 */ /* 0x000fea000b800000 */
[----:B------:R-:W1:Y:S01]  /*3cf0*/  S2UR UR4, SR_CgaCtaId ;  /* 0x00000000000479c3 */ /* 0x000e620000008800 */
[----:B------:R-:W-:Y:S01]  /*3d00*/  ELECT P0, URZ, PT ;  /* 0x0000000000ff782f */ /* 0x000fe20003800000 */
[----:B------:R-:W-:Y:S01]  /*3d10*/  HFMA2 R0, -RZ, RZ, 0, 5.9604644775390625e-08 ;  /* 0x00000001ff007431 */ /* 0x000fe200000001ff */
[----:B------:R-:W-:-:S05]  /*3d20*/  UMOV UR5, 0x40 ;  /* 0x0000004000057882 */ /* 0x000fca0000000000 */
[----:B------:R-:W-:Y:S01]  /*3d30*/  UVIRTCOUNT.DEALLOC.SMPOOL 0x80 ;  /* 0x000000800000784c */ /* 0x000fe20000000000 */
[----:B-1----:R-:W-:-:S09]  /*3d40*/  ULEA UR4, UR4, UR5, 0x18 ;  /* 0x0000000504047291 */ /* 0x002fd2000f8ec0ff */
[----:B------:R1:W-:Y:S03]  /*3d50*/  @P0 STS.U8 [UR4], R0 ;  /* 0x00000000ff000988 */ /* 0x0003e60008000004 */
.L_x_40:
[----:B------:R-:W-:Y:S06]  /*3d60*/  BAR.SYNC.DEFER_BLOCKING 0x1, 0x80 ;  /* 0x0042000000007b1d */ /* 0x000fec0000010000 */
[----:B------:R-:W-:Y:S05]  /*3d70*/  BRA.U UP0, `(.L_x_41) ;  /* 0x0000000100a07547 */ /* 0x000fea000b800000 */
[----:B------:R-:W2:Y:S01]  /*3d80*/  S2UR UR4, SR_CgaCtaId ;  /* 0x00000000000479c3 */ /* 0x000ea20000008800 */
[----:B------:R-:W-:Y:S01]  /*3d90*/  NOP ;  /* 0x0000000000007918 */ /* 0x000fe20000000000 */
[----:B------:R-:W-:Y:S01]  /*3da0*/  UMOV UR5, 0x50 ;  /* 0x0000005000057882 */ /* 0x000fe20000000000 */
[----:B------:R-:W-:Y:S01]  /*3db0*/  ULOP3.LUT UR9, UR29, 0xffff, URZ, 0xc0, !UPT ;  /* 0x0000ffff1d097892 */ /* 0x000fe2000f8ec0ff */
[----:B------:R-:W-:-:S03]  /*3dc0*/  UMOV UR6, 0xffff ;  /* 0x0000ffff00067882 */ /* 0x000fc60000000000 */
[----:B------:R-:W-:-:S04]  /*3dd0*/  USHF.R.U32.HI UR9, URZ, 0x5, UR9 ;  /* 0x00000005ff097899 */ /* 0x000fc80008011609 */
[----:B------:R-:W-:Y:S02]  /*3de0*/  UIADD3 UR8, UPT, UPT, UR9, 0x10, URZ ;  /* 0x0000001009087890 */ /* 0x000fe4000fffe0ff */
[----:B------:R-:W-:Y:S02]  /*3df0*/  USHF.L.U32 UR6, UR6, UR9, URZ ;  /* 0x0000000906067299 */ /* 0x000fe400080006ff */
[----:B--2---:R-:W-:-:S03]  /*3e00*/  ULEA UR4, UR4, UR5, 0x18 ;  /* 0x0000000504047291 */ /* 0x004fc6000f8ec0ff */
[----:B------:R-:W-:Y:S02]  /*3e10*/  UMOV UR5, 0x1 ;  /* 0x0000000100057882 */ /* 0x000fe40000000000 */
[----:B------:R-:W-:-:S04]  /*3e20*/  USHF.L.U32 UR8, UR5, UR8, URZ ;  /* 0x0000000805087299 */ /* 0x000fc800080006ff */
[----:B-1----:R-:W1:Y:S01]  /*3e30*/  LDS R0, [UR4] ;  /* 0x00000004ff007984 */ /* 0x002e620008000800 */
[----:B------:R-:W-:-:S04]  /*3e40*/  ULOP3.LUT UR8, UR8, UR6, URZ, 0xfc, !UPT ;  /* 0x0000000608087292 */ /* 0x000fc8000f8efcff */
[----:B------:R-:W-:Y:S01]  /*3e50*/  ULOP3.LUT UR6, UR8, 0xffff, URZ, 0xc0, !UPT ;  /* 0x0000ffff08067892 */ /* 0x000fe2000f8ec0ff */
[----:B-1----:R-:W-:-:S13]  /*3e60*/  R2UR UR7, R0 ;  /* 0x00000000000772ca */ /* 0x002fda00000e0000 */
[----:B------:R-:W-:-:S04]  /*3e70*/  ULOP3.LUT UR5, UR8, 0xffff, UR7, 0x80, !UPT ;  /* 0x0000ffff08057892 */ /* 0x000fc8000f8e8007 */
[----:B------:R-:W-:-:S09]  /*3e80*/  UISETP.NE.AND UP0, UPT, UR5, UR6, UPT ;  /* 0x000000060500728c */ /* 0x000fd2000bf05270 */
[----:B------:R-:W-:Y:S05]  /*3e90*/  BRA.U UP0, `(.L_x_42) ;  /* 0x00000001004c7547 */ /* 0x000fea000b800000 */
[----:B------:R-:W-:Y:S02]  /*3ea0*/  USHF.R.U32.HI UR5, URZ, 0x10, UR8 ;  /* 0x00000010ff057899 */ /* 0x000fe40008011608 */
[----:B------:R-:W-:-:S04]  /*3eb0*/  USHF.R.U32.HI UR6, URZ, 0x10, UR7 ;  /* 0x00000010ff067899 */ /* 0x000fc80008011607 */
[----:B------:R-:W-:-:S04]  /*3ec0*/  ULOP3.LUT UR6, UR6, UR5, URZ, 0xc0, !UPT ;  /* 0x0000000506067292 */ /* 0x000fc8000f8ec0ff */
[----:B------:R-:W-:-:S09]  /*3ed0*/  UISETP.NE.AND UP0, UPT, UR6, UR5, UPT ;  /* 0x000000050600728c */ /* 0x000fd2000bf05270 */
[----:B------:R-:W-:Y:S05]  /*3ee0*/  BRA.U UP0, `(.L_x_43) ;  /* 0x00000001002c7547 */ /* 0x000fea000b800000 */
[----:B------:R-:W1:Y:S01]  /*3ef0*/  S2R R2, SR_LANEID ;  /* 0x0000000000027919 */ /* 0x000e620000000000 */
[----:B------:R-:W-:Y:S01]  /*3f00*/  ULOP3.LUT UR8, URZ, UR8, URZ, 0x33, !UPT ;  /* 0x00000008ff087292 */ /* 0x000fe2000f8e33ff */
[----:B------:R-:W-:Y:S02]  /*3f10*/  VOTEU.ANY UR6, UPT, PT ;  /* 0x0000000000067886 */ /* 0x000fe400038e0100 */
[----:B------:R-:W-:-:S03]  /*3f20*/  UFLO.U32 UR6, UR6 ;  /* 0x00000006000672bd */ /* 0x000fc600080e0000 */
[----:B------:R-:W-:-:S04]  /*3f30*/  IMAD.U32 R0, RZ, RZ, UR8 ;  /* 0x00000008ff007e24 */ /* 0x000fc8000f8e00ff */
[----:B------:R-:W2:Y:S02]  /*3f40*/  REDUX UR5, R0 ;  /* 0x00000000000573c4 */ /* 0x000ea40000000000 */
[----:B------:R3:W-:Y:S01]  /*3f50*/  UTCATOMSWS.AND URZ, UR8 ;  /* 0x0000000800ff79e3 */ /* 0x0007e20008000000 */
[----:B-1----:R-:W-:Y:S02]  /*3f60*/  ISETP.EQ.U32.AND P0, PT, R2, UR6, PT ;  /* 0x0000000602007c0c */ /* 0x002fe4000bf02070 */
[----:B--2---:R-:W-:-:S11]  /*3f70*/  MOV R0, UR5 ;  /* 0x0000000500007c02 */ /* 0x004fd60008000f00 */
[----:B------:R3:W-:Y:S01]  /*3f80*/  @P0 ATOMS.AND RZ, [UR4], R0 ;  /* 0x00000000ffff098c */ /* 0x0007e2000a800004 */
[----:B------:R-:W-:Y:S05]  /*3f90*/  BRA `(.L_x_44) ;  /* 0x0000000000147947 */ /* 0x000fea0003800000 */
.L_x_43:
[----:B------:R-:W-:Y:S02]  /*3fa0*/  MOV R2, 0x3fc0 ;  /* 0x00003fc000027802 */ /* 0x000fe40000000f00 */
[----:B------:R-:W-:Y:S05]  /*3fb0*/  CALL.REL.NOINC `($__internal_0_$__cuda_sm10x_tcgen05_guardrail_trap_col_being_dealloced_not_returned_by_alloc) ;  /* 0x0000000000cc7944 */ /* 0x000fea0003c00000 */
[----:B------:R-:W-:Y:S05]  /*3fc0*/  BRA `(.L_x_44) ;  /* 0x0000000000087947 */ /* 0x000fea0003800000 */
.L_x_42:
[----:B------:R-:W-:Y:S02]  /*3fd0*/  MOV R2, 0x3ff0 ;  /* 0x00003ff000027802 */ /* 0x000fe40000000f00 */
[----:B------:R-:W-:Y:S05]  /*3fe0*/  CALL.REL.NOINC `($__internal_2_$__cuda_sm10x_tcgen05_guardrail_trap_unallocated_columns_being_dealloced) ;  /* 0x0000000000d87944 */ /* 0x000fea0003c00000 */
.L_x_44:
[----:B------:R-:W-:Y:S01]  /*3ff0*/  NOP ;  /* 0x0000000000007918 */ /* 0x000fe20000000000 */
.L_x_41:
[----:B------:R-:W-:-:S04]  /*4000*/  DEPBAR.LE SB0, 0x0 ;  /* 0x000080000000791a */ /* 0x000fc80000000000 */
[----:B---3--:R-:W-:Y:S05]  /*4010*/  EXIT ;  /* 0x000000000000794d */ /* 0x008fea0003800000 */
.L_x_18:
[----:B------:R-:W-:Y:S02]  /*4020*/  MOV R4, UR5 ;  /* 0x0000000500047c02 */ /* 0x000fe40008000f00 */
[----:B------:R-:W-:Y:S02]  /*4030*/  MOV R5, UR5 ;  /* 0x0000000500057c02 */ /* 0x000fe40008000f00 */
[----:B------:R-:W-:-:S07]  /*4040*/  MOV R0, UR9 ;  /* 0x0000000900007c02 */ /* 0x000fce0008000f00 */
.L_x_45:
[----:B-1----:R1:W2:Y:S02]  /*4050*/  SYNCS.PHASECHK.TRANS64.TRYWAIT P0, [R0+URZ+0x18], R5 ;  /* 0x00001805000075a7 */ /* 0x0022a400080011ff */
[----:B--2---:R-:W-:Y:S05]  /*4060*/  @!P0 NANOSLEEP.SYNCS 0x989680 ;  /* 0x009896800000895d */ /* 0x004fea0003900000 */
[----:B------:R-:W2:Y:S02]  /*4070*/  @!P0 SYNCS.PHASECHK.TRANS64 P0, [R0+URZ+0x18], R5 ;  /* 0x00001805000085a7 */ /* 0x000ea400080010ff */
[----:B--2---:R-:W-:Y:S05]  /*4080*/  @!P0 BRA `(.L_x_45) ;  /* 0xfffffffc00f08947 */ /* 0x004fea000383ffff */
[----:B------:R-:W-:Y:S05]  /*4090*/  BRA `(.L_x_17) ;  /* 0xffffffc800f07947 */ /* 0x000fea000383ffff */
.L_x_21:
[----:B------:R-:W-:Y:S02]  /*40a0*/  MOV R4, UR6 ;  /* 0x0000000600047c02 */ /* 0x000fe40008000f00 */
[----:B------:R-:W-:Y:S02]  /*40b0*/  MOV R5, UR6 ;  /* 0x0000000600057c02 */ /* 0x000fe40008000f00 */
[----:B------:R-:W-:-:S07]  /*40c0*/  MOV R0, UR4 ;  /* 0x0000000400007c02 */ /* 0x000fce0008000f00 */
.L_x_46:
[----:B-1----:R1:W5:Y:S02]  /*40d0*/  SYNCS.PHASECHK.TRANS64.TRYWAIT P0, [R0+URZ+0x18], R5 ;  /* 0x00001805000075a7 */ /* 0x00236400080011ff */
[----:B-----5:R-:W-:Y:S05]  /*40e0*/  @!P0 NANOSLEEP.SYNCS 0x989680 ;  /* 0x009896800000895d */ /* 0x020fea0003900000 */
[----:B------:R-:W5:Y:S02]  /*40f0*/  @!P0 SYNCS.PHASECHK.TRANS64 P0, [R0+URZ+0x18], R5 ;  /* 0x00001805000085a7 */ /* 0x000f6400080010ff */
[----:B-----5:R-:W-:Y:S05]  /*4100*/  @!P0 BRA `(.L_x_46) ;  /* 0xfffffffc00f08947 */ /* 0x020fea000383ffff */
[----:B------:R-:W-:Y:S05]  /*4110*/  BRA `(.L_x_47) ;  /* 0xffffffcc00c87947 */ /* 0x000fea000383ffff */
.L_x_24:
[----:B------:R-:W-:Y:S02]  /*4120*/  MOV R0, UR7 ;  /* 0x0000000700007c02 */ /* 0x000fe40008000f00 */
[-C--:B------:R-:W-:Y:S02]  /*4130*/  MOV R6, R2.reuse ;  /* 0x0000000200067202 */ /* 0x080fe40000000f00 */
[----:B------:R-:W-:-:S07]  /*4140*/  MOV R7, R2 ;  /* 0x0000000200077202 */ /* 0x000fce0000000f00 */
.L_x_48:
[----:B-1----:R1:W4:Y:S02]  /*4150*/  SYNCS.PHASECHK.TRANS64.TRYWAIT P0, [R0+URZ+0x40], R7 ;  /* 0x00004007000075a7 */ /* 0x00232400080011ff */
[----:B----4-:R-:W-:Y:S05]  /*4160*/  @!P0 NANOSLEEP.SYNCS 0x989680 ;  /* 0x009896800000895d */ /* 0x010fea0003900000 */
[----:B------:R-:W4:Y:S02]  /*4170*/  @!P0 SYNCS.PHASECHK.TRANS64 P0, [R0+URZ+0x40], R7 ;  /* 0x00004007000085a7 */ /* 0x000f2400080010ff */
[----:B----4-:R-:W-:Y:S05]  /*4180*/  @!P0 BRA `(.L_x_48) ;  /* 0xfffffffc00f08947 */ /* 0x010fea000383ffff */
[----:B------:R-:W-:Y:S05]  /*4190*/  BRA `(.L_x_49) ;  /* 0xffffffd000a87947 */ /* 0x000fea000383ffff */
.L_x_26:
[----:B------:R-:W-:Y:S02]  /*41a0*/  MOV R6, UR12 ;  /* 0x0000000c00067c02 */ /* 0x000fe40008000f00 */
[----:B------:R-:W-:Y:S02]  /*41b0*/  MOV R7, UR12 ;  /* 0x0000000c00077c02 */ /* 0x000fe40008000f00 */
[----:B------:R-:W-:Y:S07]  /*41c0*/  MOV R0, UR5 ;  /* 0x0000000500007c02 */ /* 0x000fee0008000f00 */
.L_x_50:
[----:B-1----:R1:W4:Y:S02]  /*41d0*/  SYNCS.PHASECHK.TRANS64.TRYWAIT P1, [R0+URZ], R7 ;  /* 0x00000007000075a7 */ /* 0x00232400080211ff */
[----:B----4-:R-:W-:Y:S05]  /*41e0*/  @!P1 NANOSLEEP.SYNCS 0x989680 ;  /* 0x009896800000995d */ /* 0x010fea0003900000 */
[----:B------:R-:W4:Y:S02]  /*41f0*/  @!P1 SYNCS.PHASECHK.TRANS64 P1, [R0+URZ], R7 ;  /* 0x00000007000095a7 */ /* 0x000f2400080210ff */
[----:B----4-:R-:W-:Y:S05]  /*4200*/  @!P1 BRA `(.L_x_50) ;  /* 0xfffffffc00f09947 */ /* 0x010fea000383ffff */
[----:B------:R-:W-:Y:S05]  /*4210*/  BRA `(.L_x_25) ;  /* 0xffffffd000ec7947 */ /* 0x000fea000383ffff */
.L_x_29:
[----:B------:R-:W-:-:S07]  /*4220*/  MOV R5, R4 ;  /* 0x0000000400057202 */ /* 0x000fce0000000f00 */
.L_x_51:
[----:B-1----:R1:W4:Y:S02]  /*4230*/  SYNCS.PHASECHK.TRANS64.TRYWAIT P0, [R0+URZ+0x40], R5 ;  /* 0x00004005000075a7 */ /* 0x00232400080011ff */
[----:B----4-:R-:W-:Y:S05]  /*4240*/  @!P0 NANOSLEEP.SYNCS 0x989680 ;  /* 0x009896800000895d */ /* 0x010fea0003900000 */
[----:B------:R-:W4:Y:S02]  /*4250*/  @!P0 SYNCS.PHASECHK.TRANS64 P0, [R0+URZ+0x40], R5 ;  /* 0x00004005000085a7 */ /* 0x000f2400080010ff */
[----:B----4-:R-:W-:Y:S05]  /*4260*/  @!P0 BRA `(.L_x_51) ;  /* 0xfffffffc00f08947 */ /* 0x010fea000383ffff */
[----:B------:R-:W-:Y:S05]  /*4270*/  BRA `(.L_x_22) ;  /* 0xffffffd4009c7947 */ /* 0x000fea000383ffff */
.L_x_36:
[----:B------:R-:W-:Y:S02]  /*4280*/  MOV R4, UR23 ;  /* 0x0000001700047c02 */ /* 0x000fe40008000f00 */
[----:B------:R-:W-:-:S07]  /*4290*/  MOV R7, R6 ;  /* 0x0000000600077202 */ /* 0x000fce0000000f00 */
.L_x_52:
[----:B-1----:R1:W2:Y:S02]  /*42a0*/  SYNCS.PHASECHK.TRANS64.TRYWAIT P0, [R4+URZ+0x30], R7 ;  /* 0x00003007040075a7 */ /* 0x0022a400080011ff */
[----:B--2---:R-:W-:Y:S05]  /*42b0*/  @!P0 NANOSLEEP.SYNCS 0x989680 ;  /* 0x009896800000895d */ /* 0x004fea0003900000 */
[----:B------:R-:W2:Y:S02]  /*42c0*/  @!P0 SYNCS.PHASECHK.TRANS64 P0, [R4+URZ+0x30], R7 ;  /* 0x00003007040085a7 */ /* 0x000ea400080010ff */
[----:B--2---:R-:W-:Y:S05]  /*42d0*/  @!P0 BRA `(.L_x_52) ;  /* 0xfffffffc00f08947 */ /* 0x004fea000383ffff */
[----:B------:R-:W-:Y:S05]  /*42e0*/  BRA `(.L_x_53) ;  /* 0xffffffdc00ec7947 */ /* 0x000fea000383ffff */
        .weak           $__internal_0_$__cuda_sm10x_tcgen05_guardrail_trap_col_being_dealloced_not_returned_by_alloc
        .type           $__internal_0_$__cuda_sm10x_tcgen05_guardrail_trap_col_being_dealloced_not_returned_by_alloc,@function
        .size           $__internal_0_$__cuda_sm10x_tcgen05_guardrail_trap_col_being_dealloced_not_returned_by_alloc,($__internal_1_$__cuda_sm10x_tcgen05_guardrail_trap_phase_invalid_during_alloc - $__internal_0_$__cuda_sm10x_tcgen05_guardrail_trap_col_being_dealloced_not_returned_by_alloc)
$__internal_0_$__cuda_sm10x_tcgen05_guardrail_trap_col_being_dealloced_not_returned_by_alloc:
[----:B------:R-:W-:Y:S05]  /*42f0*/  BPT.TRAP 0x1 ;  /* 0x000000040000795c */ /* 0x000fea0000300000 */
[----:B------:R-:W-:-:S04]  /*4300*/  HFMA2 R3, -RZ, RZ, 0, 0 ;  /* 0x00000000ff037431 */ /* 0x000fc800000001ff */
[----:B------:R-:W-:Y:S05]  /*4310*/  RET.REL.NODEC R2 `(kernel_cutlass_kernel_cudnngemm_swigludense_gemm_persistent_swigluPersistentDenseGemmKernel_object_at__TiledMMA_ThrLayoutVMNK11110000_PermutationMNK____MMAAtom_ThrID10_ShapeMNK12825632_TV_0) ;  /* 0xffffffbc02387950 */ /* 0x000fea0003c3ffff */
        .weak           $__internal_1_$__cuda_sm10x_tcgen05_guardrail_trap_phase_invalid_during_alloc
        .type           $__internal_1_$__cuda_sm10x_tcgen05_guardrail_trap_phase_invalid_during_alloc,@function
        .size           $__internal_1_$__cuda_sm10x_tcgen05_guardrail_trap_phase_invalid_during_alloc,($__internal_2_$__cuda_sm10x_tcgen05_guardrail_trap_unallocated_columns_being_dealloced - $__internal_1_$__cuda_sm10x_tcgen05_guardrail_trap_phase_invalid_during_alloc)
$__internal_1_$__cuda_sm10x_tcgen05_guardrail_trap_phase_invalid_during_alloc:
[----:B------:R-:W-:Y:S05]  /*4320*/  BPT.TRAP 0x1 ;  /* 0x000000040000795c */ /* 0x000fea0000300000 */
[----:B------:R-:W-:-:S04]  /*4330*/  MOV R5, 0x0 ;  /* 0x0000000000057802 */ /* 0x000fc80000000f00 */
[----:B------:R-:W-:Y:S05]  /*4340*/  RET.REL.NODEC R4 `(kernel_cutlass_kernel_cudnngemm_swigludense_gemm_persistent_swigluPersistentDenseGemmKernel_object_at__TiledMMA_ThrLayoutVMNK11110000_PermutationMNK____MMAAtom_ThrID10_ShapeMNK12825632_TV_0) ;  /* 0xffffffbc042c7950 */ /* 0x000fea0003c3ffff */
        .weak           $__internal_2_$__cuda_sm10x_tcgen05_guardrail_trap_unallocated_columns_being_dealloced
        .type           $__internal_2_$__cuda_sm10x_tcgen05_guardrail_trap_unallocated_columns_being_dealloced,@function
        .size           $__internal_2_$__cuda_sm10x_tcgen05_guardrail_trap_unallocated_columns_being_dealloced,(.L_x_57 - $__internal_2_$__cuda_sm10x_tcgen05_guardrail_trap_unallocated_columns_being_dealloced)
$__internal_2_$__cuda_sm10x_tcgen05_guardrail_trap_unallocated_columns_being_dealloced:
[----:B------:R-:W-:Y:S05]  /*4350*/  BPT.TRAP 0x1 ;  /* 0x000000040000795c */ /* 0x000fea0000300000 */
[----:B------:R-:W-:-:S04]  /*4360*/  HFMA2 R3, -RZ, RZ, 0, 0 ;  /* 0x00000000ff037431 */ /* 0x000fc800000001ff */
[----:B------:R-:W-:Y:S05]  /*4370*/  RET.REL.NODEC R2 `(kernel_cutlass_kernel_cudnngemm_swigludense_gemm_persistent_swigluPersistentDenseGemmKernel_object_at__TiledMMA_ThrLayoutVMNK11110000_PermutationMNK____MMAAtom_ThrID10_ShapeMNK12825632_TV_0) ;  /* 0xffffffbc02207950 */ /* 0x000fea0003c3ffff */
.L_x_54:
[----:B------:R-:W-:-:S00]  /*4380*/  BRA `(.L_x_54) ;  /* 0xfffffffc00fc7947 */ /* 0x000fc0000383ffff */
[----:B------:R-:W-:-:S00]  /*4390*/  NOP ;  /* 0x0000000000007918 */ /* 0x000fc00000000000 */
        /* <DEDUP_REMOVED lines=14> */
.L_x_57:


//--------------------- .nv.shared.kernel_cutlass_kernel_cudnngemm_swigludense_gemm_persistent_swigluPersistentDenseGemmKernel_object_at__TiledMMA_ThrLayoutVMNK11110000_PermutationMNK____MMAAtom_ThrID10_ShapeMNK12825632_TV_0 --------------------------
	.section	.nv.shared.kernel_cutlass_kernel_cudnngemm_swigludense_gemm_persistent_swigluPersistentDenseGemmKernel_object_at__TiledMMA_ThrLayoutVMNK11110000_PermutationMNK____MMAAtom_ThrID10_ShapeMNK12825632_TV_0,"aw",@nobits
	.sectionflags	@""
	.align	1024
	.zero		1024


//--------------------- .nv.shared.reserved.0     --------------------------
	.section	.nv.shared.reserved.0,"aw",@nobits
	.align	8
	.weak		__nv_reservedSMEM_offset_0_alias
	.size		__nv_reservedSMEM_offset_0_alias, 0, 64
	.other		__nv_reservedSMEM_offset_0_alias,@"STO_CUDA_RESERVED_SHARED STV_DEFAULT"
__nv_reservedSMEM_offset_0_alias:
	.zero		0
.nv.shared.reserved.0:
	.zero		64
	.weak		__nv_reservedSMEM_allocation_phase
	.type		__nv_reservedSMEM_allocation_phase,@object
	.size		__nv_reservedSMEM_allocation_phase,(.L_0 - __nv_reservedSMEM_allocation_phase)
__nv_reservedSMEM_allocation_phase:
	.zero		1
.L_0:
	.zero		7
	.weak		__nv_reservedSMEM_devtool_atexit_pc
	.type		__nv_reservedSMEM_devtool_atexit_pc,@object
	.size		__nv_reservedSMEM_devtool_atexit_pc,(__nv_reservedSMEM_allocation_mask - __nv_reservedSMEM_devtool_atexit_pc)
__nv_reservedSMEM_devtool_atexit_pc:
	.zero		8
	.weak		__nv_reservedSMEM_allocation_mask
	.type		__nv_reservedSMEM_allocation_mask,@object
	.size		__nv_reservedSMEM_allocation_mask,(.L_2 - __nv_reservedSMEM_allocation_mask)
__nv_reservedSMEM_allocation_mask:
	.zero		4
.L_2:


//--------------------- .nv.constant0.kernel_cutlass_kernel_cudnngemm_swigludense_gemm_persistent_swigluPersistentDenseGemmKernel_object_at__TiledMMA_ThrLayoutVMNK11110000_PermutationMNK____MMAAtom_ThrID10_ShapeMNK12825632_TV_0 --------------------------
	.section	.nv.constant0.kernel_cutlass_kernel_cudnngemm_swigludense_gemm_persistent_swigluPersistentDenseGemmKernel_object_at__TiledMMA_ThrLayoutVMNK11110000_PermutationMNK____MMAAtom_ThrID10_ShapeMNK12825632_TV_0,"a",@progbits
	.sectionflags	@""
	.align	4
.nv.constant0.kernel_cutlass_kernel_cudnngemm_swigludense_gemm_persistent_swigluPersistentDenseGemmKernel_object_at__TiledMMA_ThrLayoutVMNK11110000_PermutationMNK____MMAAtom_ThrID10_ShapeMNK12825632_TV_0:
	.zero		1512


//--------------------- SYMBOLS --------------------------

	.type		.nv.reservedSmem.offset0,@object
	.size		.nv.reservedSmem.offset0,0x4
	.type		.nv.reservedSmem.cap,@object
	.size		.nv.reservedSmem.cap,0x4
